//
// Generated by NVIDIA NVVM Compiler
//
// Compiler Build ID: CL-36424714
// Cuda compilation tools, release 13.0, V13.0.88
// Based on NVVM 20.0.0
//

.version 9.0
.target sm_100
.address_size 64

	// .globl	wmma_bf16_pipeline_kernel
.extern .shared .align 16 .b8 smem[];

.visible .entry wmma_bf16_pipeline_kernel(
	.param .u64 .ptr .align 1 wmma_bf16_pipeline_kernel_param_0,
	.param .u64 .ptr .align 1 wmma_bf16_pipeline_kernel_param_1,
	.param .u64 .ptr .align 1 wmma_bf16_pipeline_kernel_param_2,
	.param .u32 wmma_bf16_pipeline_kernel_param_3,
	.param .u32 wmma_bf16_pipeline_kernel_param_4,
	.param .u32 wmma_bf16_pipeline_kernel_param_5,
	.param .u32 wmma_bf16_pipeline_kernel_param_6,
	.param .u32 wmma_bf16_pipeline_kernel_param_7,
	.param .u32 wmma_bf16_pipeline_kernel_param_8,
	.param .f32 wmma_bf16_pipeline_kernel_param_9,
	.param .f32 wmma_bf16_pipeline_kernel_param_10
)
{
	.local .align 16 .b8 	__local_depot0[544];
	.reg .b64 	%SP;
	.reg .b64 	%SPL;
	.reg .pred 	%p<499>;
	.reg .b16 	%rs<77>;
	.reg .b32 	%r<774>;
	.reg .b32 	%f<1459>;
	.reg .b64 	%rd<247>;

	mov.u64 	%SPL, __local_depot0;
	ld.param.u64 	%rd39, [wmma_bf16_pipeline_kernel_param_0];
	ld.param.u64 	%rd40, [wmma_bf16_pipeline_kernel_param_1];
	ld.param.u32 	%r281, [wmma_bf16_pipeline_kernel_param_3];
	ld.param.u32 	%r287, [wmma_bf16_pipeline_kernel_param_4];
	cvta.to.global.u64 	%rd1, %rd39;
	cvta.to.global.u64 	%rd2, %rd40;
	add.u64 	%rd3, %SPL, 0;
	add.u64 	%rd4, %SPL, 16;
	add.u64 	%rd5, %SPL, 32;
	mov.u32 	%r288, %ctaid.y;
	mov.u32 	%r289, %ctaid.x;
	shl.b32 	%r1, %r288, 7;
	shl.b32 	%r2, %r289, 7;
	setp.ge.s32 	%p1, %r1, %r281;
	setp.ge.s32 	%p2, %r2, %r287;
	or.pred  	%p3, %p1, %p2;
	@%p3 bra 	$L__BB0_358;
	mov.u32 	%r291, smem;
	cvt.u64.u32 	%rd45, %r291;
	cvta.shared.u64 	%rd46, %rd45;
	add.s64 	%rd47, %rd46, 8192;
	st.local.v2.u64 	[%rd3], {%rd46, %rd47};
	add.s64 	%rd48, %rd46, 12288;
	add.s64 	%rd49, %rd46, 4096;
	st.local.v2.u64 	[%rd4], {%rd49, %rd48};
	mov.u32 	%r292, %tid.y;
	mov.u32 	%r293, %ntid.x;
	mov.u32 	%r294, %tid.x;
	mad.lo.s32 	%r3, %r292, %r293, %r294;
	mov.f32 	%f553, 0f00000000;
	st.local.v4.f32 	[%rd5], {%f553, %f553, %f553, %f553};
	st.local.v4.f32 	[%rd5+16], {%f553, %f553, %f553, %f553};
	st.local.v4.f32 	[%rd5+32], {%f553, %f553, %f553, %f553};
	st.local.v4.f32 	[%rd5+48], {%f553, %f553, %f553, %f553};
	st.local.v4.f32 	[%rd5+64], {%f553, %f553, %f553, %f553};
	st.local.v4.f32 	[%rd5+80], {%f553, %f553, %f553, %f553};
	st.local.v4.f32 	[%rd5+96], {%f553, %f553, %f553, %f553};
	st.local.v4.f32 	[%rd5+112], {%f553, %f553, %f553, %f553};
	st.local.v4.f32 	[%rd5+128], {%f553, %f553, %f553, %f553};
	st.local.v4.f32 	[%rd5+144], {%f553, %f553, %f553, %f553};
	st.local.v4.f32 	[%rd5+160], {%f553, %f553, %f553, %f553};
	st.local.v4.f32 	[%rd5+176], {%f553, %f553, %f553, %f553};
	st.local.v4.f32 	[%rd5+192], {%f553, %f553, %f553, %f553};
	st.local.v4.f32 	[%rd5+208], {%f553, %f553, %f553, %f553};
	st.local.v4.f32 	[%rd5+224], {%f553, %f553, %f553, %f553};
	st.local.v4.f32 	[%rd5+240], {%f553, %f553, %f553, %f553};
	st.local.v4.f32 	[%rd5+256], {%f553, %f553, %f553, %f553};
	st.local.v4.f32 	[%rd5+272], {%f553, %f553, %f553, %f553};
	st.local.v4.f32 	[%rd5+288], {%f553, %f553, %f553, %f553};
	st.local.v4.f32 	[%rd5+304], {%f553, %f553, %f553, %f553};
	st.local.v4.f32 	[%rd5+320], {%f553, %f553, %f553, %f553};
	st.local.v4.f32 	[%rd5+336], {%f553, %f553, %f553, %f553};
	st.local.v4.f32 	[%rd5+352], {%f553, %f553, %f553, %f553};
	st.local.v4.f32 	[%rd5+368], {%f553, %f553, %f553, %f553};
	st.local.v4.f32 	[%rd5+384], {%f553, %f553, %f553, %f553};
	st.local.v4.f32 	[%rd5+400], {%f553, %f553, %f553, %f553};
	st.local.v4.f32 	[%rd5+416], {%f553, %f553, %f553, %f553};
	st.local.v4.f32 	[%rd5+432], {%f553, %f553, %f553, %f553};
	st.local.v4.f32 	[%rd5+448], {%f553, %f553, %f553, %f553};
	st.local.v4.f32 	[%rd5+464], {%f553, %f553, %f553, %f553};
	st.local.v4.f32 	[%rd5+480], {%f553, %f553, %f553, %f553};
	st.local.v4.f32 	[%rd5+496], {%f553, %f553, %f553, %f553};
	mov.u32 	%r295, %ntid.y;
	mul.lo.s32 	%r4, %r293, %r295;
	setp.gt.u32 	%p4, %r3, 2047;
	@%p4 bra 	$L__BB0_23;
	mov.f32 	%f554, 0f00000000;
	// begin inline asm
	{  cvt.rn.bf16.f32 %rs51, %f554;}

	// end inline asm
	add.s32 	%r296, %r3, %r4;
	max.u32 	%r297, %r296, 2048;
	setp.lt.u32 	%p5, %r296, 2048;
	selp.u32 	%r298, 1, 0, %p5;
	add.s32 	%r299, %r296, %r298;
	sub.s32 	%r300, %r297, %r299;
	div.u32 	%r301, %r300, %r4;
	add.s32 	%r5, %r301, %r298;
	add.s32 	%r302, %r5, 1;
	and.b32  	%r6, %r302, 3;
	and.b32  	%r7, %r5, 3;
	setp.eq.s32 	%p6, %r7, 3;
	mov.u32 	%r748, %r3;
	@%p6 bra 	$L__BB0_7;
	mov.b32 	%r747, 0;
	mov.u32 	%r748, %r3;
$L__BB0_4:
	.pragma "nounroll";
	ld.param.u32 	%r678, [wmma_bf16_pipeline_kernel_param_5];
	ld.param.u32 	%r538, [wmma_bf16_pipeline_kernel_param_3];
	shr.u32 	%r304, %r748, 4;
	and.b32  	%r10, %r748, 15;
	add.s32 	%r11, %r304, %r1;
	setp.ge.s32 	%p7, %r11, %r538;
	setp.ge.s32 	%p8, %r10, %r678;
	or.pred  	%p9, %p8, %p7;
	mov.u16 	%rs53, %rs51;
	@%p9 bra 	$L__BB0_6;
	ld.param.u32 	%r705, [wmma_bf16_pipeline_kernel_param_6];
	mad.lo.s32 	%r305, %r11, %r705, %r10;
	mul.wide.s32 	%rd50, %r305, 2;
	add.s64 	%rd51, %rd1, %rd50;
	ld.global.nc.u16 	%rs53, [%rd51];
$L__BB0_6:
	and.b32  	%r306, %r748, 2032;
	or.b32  	%r307, %r306, %r10;
	shl.b32 	%r308, %r307, 1;
	add.s32 	%r310, %r291, %r308;
	st.shared.u16 	[%r310], %rs53;
	add.s32 	%r748, %r748, %r4;
	add.s32 	%r747, %r747, 1;
	setp.ne.s32 	%p10, %r747, %r6;
	@%p10 bra 	$L__BB0_4;
$L__BB0_7:
	setp.lt.u32 	%p11, %r5, 3;
	@%p11 bra 	$L__BB0_8;
	bra.uni 	$L__BB0_37;
$L__BB0_8:
	setp.eq.s32 	%p25, %r7, 3;
	mov.u32 	%r751, %r3;
	@%p25 bra 	$L__BB0_13;
	mov.b32 	%r750, 0;
	mov.u32 	%r751, %r3;
$L__BB0_10:
	.pragma "nounroll";
	ld.param.u32 	%r683, [wmma_bf16_pipeline_kernel_param_5];
	shr.u32 	%r17, %r751, 7;
	and.b32  	%r18, %r751, 127;
	add.s32 	%r19, %r18, %r2;
	setp.ge.s32 	%p26, %r17, %r683;
	setp.ge.s32 	%p27, %r19, %r287;
	or.pred  	%p28, %p26, %p27;
	mov.u16 	%rs54, %rs51;
	@%p28 bra 	$L__BB0_12;
	ld.param.u32 	%r717, [wmma_bf16_pipeline_kernel_param_7];
	mad.lo.s32 	%r340, %r17, %r717, %r19;
	mul.wide.s32 	%rd60, %r340, 2;
	add.s64 	%rd61, %rd2, %rd60;
	ld.global.nc.u16 	%rs54, [%rd61];
$L__BB0_12:
	and.b32  	%r341, %r751, 1920;
	or.b32  	%r342, %r341, %r18;
	shl.b32 	%r343, %r342, 1;
	add.s32 	%r345, %r291, %r343;
	st.shared.u16 	[%r345+4096], %rs54;
	add.s32 	%r751, %r751, %r4;
	add.s32 	%r750, %r750, 1;
	setp.ne.s32 	%p29, %r750, %r6;
	@%p29 bra 	$L__BB0_10;
$L__BB0_13:
	setp.lt.u32 	%p30, %r5, 3;
	@%p30 bra 	$L__BB0_23;
$L__BB0_14:
	ld.param.u32 	%r684, [wmma_bf16_pipeline_kernel_param_5];
	shr.u32 	%r37, %r751, 7;
	and.b32  	%r38, %r751, 127;
	add.s32 	%r39, %r38, %r2;
	setp.ge.s32 	%p31, %r37, %r684;
	setp.ge.s32 	%p32, %r39, %r287;
	or.pred  	%p33, %p31, %p32;
	mov.u16 	%rs59, %rs51;
	@%p33 bra 	$L__BB0_16;
	ld.param.u32 	%r718, [wmma_bf16_pipeline_kernel_param_7];
	mad.lo.s32 	%r346, %r37, %r718, %r39;
	mul.wide.s32 	%rd62, %r346, 2;
	add.s64 	%rd63, %rd2, %rd62;
	ld.global.nc.u16 	%rs59, [%rd63];
$L__BB0_16:
	ld.param.u32 	%r685, [wmma_bf16_pipeline_kernel_param_5];
	and.b32  	%r347, %r751, 1920;
	or.b32  	%r348, %r347, %r38;
	shl.b32 	%r349, %r348, 1;
	add.s32 	%r351, %r291, %r349;
	st.shared.u16 	[%r351+4096], %rs59;
	add.s32 	%r40, %r751, %r4;
	shr.u32 	%r41, %r40, 7;
	and.b32  	%r42, %r40, 127;
	add.s32 	%r43, %r42, %r2;
	setp.ge.s32 	%p34, %r41, %r685;
	setp.ge.s32 	%p35, %r43, %r287;
	or.pred  	%p36, %p34, %p35;
	mov.u16 	%rs60, %rs51;
	@%p36 bra 	$L__BB0_18;
	ld.param.u32 	%r719, [wmma_bf16_pipeline_kernel_param_7];
	mad.lo.s32 	%r352, %r41, %r719, %r43;
	mul.wide.s32 	%rd64, %r352, 2;
	add.s64 	%rd65, %rd2, %rd64;
	ld.global.nc.u16 	%rs60, [%rd65];
$L__BB0_18:
	ld.param.u32 	%r686, [wmma_bf16_pipeline_kernel_param_5];
	and.b32  	%r353, %r40, 1920;
	or.b32  	%r354, %r353, %r42;
	shl.b32 	%r355, %r354, 1;
	add.s32 	%r357, %r291, %r355;
	st.shared.u16 	[%r357+4096], %rs60;
	add.s32 	%r44, %r40, %r4;
	shr.u32 	%r45, %r44, 7;
	and.b32  	%r46, %r44, 127;
	add.s32 	%r47, %r46, %r2;
	setp.ge.s32 	%p37, %r45, %r686;
	setp.ge.s32 	%p38, %r47, %r287;
	or.pred  	%p39, %p37, %p38;
	mov.u16 	%rs61, %rs51;
	@%p39 bra 	$L__BB0_20;
	ld.param.u32 	%r720, [wmma_bf16_pipeline_kernel_param_7];
	mad.lo.s32 	%r358, %r45, %r720, %r47;
	mul.wide.s32 	%rd66, %r358, 2;
	add.s64 	%rd67, %rd2, %rd66;
	ld.global.nc.u16 	%rs61, [%rd67];
$L__BB0_20:
	ld.param.u32 	%r687, [wmma_bf16_pipeline_kernel_param_5];
	and.b32  	%r359, %r44, 1920;
	or.b32  	%r360, %r359, %r46;
	shl.b32 	%r361, %r360, 1;
	add.s32 	%r363, %r291, %r361;
	st.shared.u16 	[%r363+4096], %rs61;
	add.s32 	%r48, %r44, %r4;
	shr.u32 	%r49, %r48, 7;
	and.b32  	%r50, %r48, 127;
	add.s32 	%r51, %r50, %r2;
	setp.ge.s32 	%p40, %r49, %r687;
	setp.ge.s32 	%p41, %r51, %r287;
	or.pred  	%p42, %p40, %p41;
	mov.u16 	%rs62, %rs51;
	@%p42 bra 	$L__BB0_22;
	ld.param.u32 	%r721, [wmma_bf16_pipeline_kernel_param_7];
	mad.lo.s32 	%r364, %r49, %r721, %r51;
	mul.wide.s32 	%rd68, %r364, 2;
	add.s64 	%rd69, %rd2, %rd68;
	ld.global.nc.u16 	%rs62, [%rd69];
$L__BB0_22:
	and.b32  	%r365, %r48, 1920;
	or.b32  	%r366, %r365, %r50;
	shl.b32 	%r367, %r366, 1;
	add.s32 	%r369, %r291, %r367;
	st.shared.u16 	[%r369+4096], %rs62;
	add.s32 	%r751, %r48, %r4;
	setp.lt.u32 	%p43, %r751, 2048;
	@%p43 bra 	$L__BB0_14;
$L__BB0_23:
	ld.param.u32 	%r688, [wmma_bf16_pipeline_kernel_param_5];
	bar.sync 	0;
	setp.lt.s32 	%p44, %r688, 1;
	mov.f32 	%f1203, 0f00000000;
	mov.f32 	%f1204, %f1203;
	mov.f32 	%f1205, %f1203;
	mov.f32 	%f1206, %f1203;
	mov.f32 	%f1207, %f1203;
	mov.f32 	%f1208, %f1203;
	mov.f32 	%f1209, %f1203;
	mov.f32 	%f1210, %f1203;
	mov.f32 	%f1211, %f1203;
	mov.f32 	%f1212, %f1203;
	mov.f32 	%f1213, %f1203;
	mov.f32 	%f1214, %f1203;
	mov.f32 	%f1215, %f1203;
	mov.f32 	%f1216, %f1203;
	mov.f32 	%f1217, %f1203;
	mov.f32 	%f1218, %f1203;
	mov.f32 	%f1219, %f1203;
	mov.f32 	%f1220, %f1203;
	mov.f32 	%f1221, %f1203;
	mov.f32 	%f1222, %f1203;
	mov.f32 	%f1223, %f1203;
	mov.f32 	%f1224, %f1203;
	mov.f32 	%f1225, %f1203;
	mov.f32 	%f1226, %f1203;
	mov.f32 	%f1227, %f1203;
	mov.f32 	%f1228, %f1203;
	mov.f32 	%f1229, %f1203;
	mov.f32 	%f1230, %f1203;
	mov.f32 	%f1231, %f1203;
	mov.f32 	%f1232, %f1203;
	mov.f32 	%f1233, %f1203;
	mov.f32 	%f1234, %f1203;
	mov.f32 	%f1235, %f1203;
	mov.f32 	%f1236, %f1203;
	mov.f32 	%f1237, %f1203;
	mov.f32 	%f1238, %f1203;
	mov.f32 	%f1239, %f1203;
	mov.f32 	%f1240, %f1203;
	mov.f32 	%f1241, %f1203;
	mov.f32 	%f1242, %f1203;
	mov.f32 	%f1243, %f1203;
	mov.f32 	%f1244, %f1203;
	mov.f32 	%f1245, %f1203;
	mov.f32 	%f1246, %f1203;
	mov.f32 	%f1247, %f1203;
	mov.f32 	%f1248, %f1203;
	mov.f32 	%f1249, %f1203;
	mov.f32 	%f1250, %f1203;
	mov.f32 	%f1251, %f1203;
	mov.f32 	%f1252, %f1203;
	mov.f32 	%f1253, %f1203;
	mov.f32 	%f1254, %f1203;
	mov.f32 	%f1255, %f1203;
	mov.f32 	%f1256, %f1203;
	mov.f32 	%f1257, %f1203;
	mov.f32 	%f1258, %f1203;
	mov.f32 	%f1259, %f1203;
	mov.f32 	%f1260, %f1203;
	mov.f32 	%f1261, %f1203;
	mov.f32 	%f1262, %f1203;
	mov.f32 	%f1263, %f1203;
	mov.f32 	%f1264, %f1203;
	mov.f32 	%f1265, %f1203;
	mov.f32 	%f1266, %f1203;
	mov.f32 	%f1267, %f1203;
	mov.f32 	%f1268, %f1203;
	mov.f32 	%f1269, %f1203;
	mov.f32 	%f1270, %f1203;
	mov.f32 	%f1271, %f1203;
	mov.f32 	%f1272, %f1203;
	mov.f32 	%f1273, %f1203;
	mov.f32 	%f1274, %f1203;
	mov.f32 	%f1275, %f1203;
	mov.f32 	%f1276, %f1203;
	mov.f32 	%f1277, %f1203;
	mov.f32 	%f1278, %f1203;
	mov.f32 	%f1279, %f1203;
	mov.f32 	%f1280, %f1203;
	mov.f32 	%f1281, %f1203;
	mov.f32 	%f1282, %f1203;
	mov.f32 	%f1283, %f1203;
	mov.f32 	%f1284, %f1203;
	mov.f32 	%f1285, %f1203;
	mov.f32 	%f1286, %f1203;
	mov.f32 	%f1287, %f1203;
	mov.f32 	%f1288, %f1203;
	mov.f32 	%f1289, %f1203;
	mov.f32 	%f1290, %f1203;
	mov.f32 	%f1291, %f1203;
	mov.f32 	%f1292, %f1203;
	mov.f32 	%f1293, %f1203;
	mov.f32 	%f1294, %f1203;
	mov.f32 	%f1295, %f1203;
	mov.f32 	%f1296, %f1203;
	mov.f32 	%f1297, %f1203;
	mov.f32 	%f1298, %f1203;
	mov.f32 	%f1299, %f1203;
	mov.f32 	%f1300, %f1203;
	mov.f32 	%f1301, %f1203;
	mov.f32 	%f1302, %f1203;
	mov.f32 	%f1303, %f1203;
	mov.f32 	%f1304, %f1203;
	mov.f32 	%f1305, %f1203;
	mov.f32 	%f1306, %f1203;
	mov.f32 	%f1307, %f1203;
	mov.f32 	%f1308, %f1203;
	mov.f32 	%f1309, %f1203;
	mov.f32 	%f1310, %f1203;
	mov.f32 	%f1311, %f1203;
	mov.f32 	%f1312, %f1203;
	mov.f32 	%f1313, %f1203;
	mov.f32 	%f1314, %f1203;
	mov.f32 	%f1315, %f1203;
	mov.f32 	%f1316, %f1203;
	mov.f32 	%f1317, %f1203;
	mov.f32 	%f1318, %f1203;
	mov.f32 	%f1319, %f1203;
	mov.f32 	%f1320, %f1203;
	mov.f32 	%f1321, %f1203;
	mov.f32 	%f1322, %f1203;
	mov.f32 	%f1323, %f1203;
	mov.f32 	%f1324, %f1203;
	mov.f32 	%f1325, %f1203;
	mov.f32 	%f1326, %f1203;
	mov.f32 	%f1327, %f1203;
	mov.f32 	%f1328, %f1203;
	mov.f32 	%f1329, %f1203;
	mov.f32 	%f1330, %f1203;
	@%p44 bra 	$L__BB0_47;
	add.s32 	%r371, %r3, %r4;
	max.u32 	%r372, %r371, 2048;
	setp.lt.u32 	%p45, %r371, 2048;
	selp.u32 	%r373, 1, 0, %p45;
	add.s32 	%r374, %r371, %r373;
	sub.s32 	%r375, %r372, %r374;
	div.u32 	%r376, %r375, %r4;
	add.s32 	%r53, %r376, %r373;
	mov.b32 	%r768, 0;
	mov.f32 	%f1203, 0f00000000;
	mov.u32 	%r769, %r768;
$L__BB0_25:
	ld.param.u32 	%r689, [wmma_bf16_pipeline_kernel_param_5];
	xor.b32  	%r226, %r769, 1;
	add.s32 	%r227, %r768, 16;
	setp.ge.s32 	%p46, %r227, %r689;
	@%p46 bra 	$L__BB0_347;
	mov.u32 	%r377, %tid.y;
	mov.u32 	%r378, %ntid.x;
	mov.u32 	%r379, %tid.x;
	mad.lo.s32 	%r771, %r377, %r378, %r379;
	setp.gt.u32 	%p47, %r771, 2047;
	@%p47 bra 	$L__BB0_346;
	ld.param.u64 	%rd244, [wmma_bf16_pipeline_kernel_param_0];
	mov.u32 	%r380, %ctaid.y;
	shl.b32 	%r229, %r380, 7;
	cvta.to.global.u64 	%rd35, %rd244;
	mov.u32 	%r381, %ntid.x;
	mov.u32 	%r382, %ntid.y;
	mul.lo.s32 	%r230, %r381, %r382;
	add.s32 	%r231, %r771, %r230;
	add.s32 	%r232, %r231, %r230;
	add.s32 	%r233, %r232, %r230;
	add.s32 	%r383, %r53, 1;
	and.b32  	%r234, %r383, 3;
	setp.eq.s32 	%p48, %r234, 0;
	mov.f32 	%f557, 0f00000000;
	// begin inline asm
	{  cvt.rn.bf16.f32 %rs52, %f557;}

	// end inline asm
	mul.wide.u32 	%rd70, %r226, 8;
	add.s64 	%rd71, %rd3, %rd70;
	ld.local.u64 	%rd36, [%rd71];
	mov.u32 	%r770, %r771;
	@%p48 bra 	$L__BB0_325;
	ld.param.u32 	%r690, [wmma_bf16_pipeline_kernel_param_5];
	ld.param.u32 	%r543, [wmma_bf16_pipeline_kernel_param_3];
	shr.u32 	%r384, %r771, 4;
	add.s32 	%r235, %r384, %r229;
	setp.ge.s32 	%p49, %r235, %r543;
	and.b32  	%r236, %r771, 15;
	add.s32 	%r385, %r236, %r227;
	setp.ge.s32 	%p50, %r385, %r690;
	or.pred  	%p51, %p49, %p50;
	mov.u16 	%rs63, %rs52;
	@%p51 bra 	$L__BB0_30;
	ld.param.u32 	%r710, [wmma_bf16_pipeline_kernel_param_6];
	mul.lo.s32 	%r386, %r235, %r710;
	cvt.s64.s32 	%rd72, %r386;
	add.s32 	%r387, %r236, %r768;
	cvt.u64.u32 	%rd73, %r387;
	add.s64 	%rd74, %rd72, %rd73;
	shl.b64 	%rd75, %rd74, 1;
	add.s64 	%rd76, %rd35, %rd75;
	ld.global.nc.u16 	%rs63, [%rd76+32];
$L__BB0_30:
	setp.eq.s32 	%p52, %r234, 1;
	and.b32  	%r388, %r771, 2032;
	or.b32  	%r389, %r388, %r236;
	mul.wide.u32 	%rd77, %r389, 2;
	add.s64 	%rd78, %rd36, %rd77;
	st.u16 	[%rd78], %rs63;
	mov.u32 	%r770, %r231;
	@%p52 bra 	$L__BB0_325;
	ld.param.u32 	%r691, [wmma_bf16_pipeline_kernel_param_5];
	ld.param.u32 	%r544, [wmma_bf16_pipeline_kernel_param_3];
	shr.u32 	%r390, %r231, 4;
	add.s32 	%r237, %r390, %r229;
	setp.ge.s32 	%p53, %r237, %r544;
	and.b32  	%r238, %r231, 15;
	add.s32 	%r391, %r238, %r227;
	setp.ge.s32 	%p54, %r391, %r691;
	or.pred  	%p55, %p53, %p54;
	mov.u16 	%rs64, %rs52;
	@%p55 bra 	$L__BB0_33;
	ld.param.u32 	%r711, [wmma_bf16_pipeline_kernel_param_6];
	mul.lo.s32 	%r392, %r237, %r711;
	cvt.s64.s32 	%rd79, %r392;
	add.s32 	%r393, %r238, %r768;
	cvt.u64.u32 	%rd80, %r393;
	add.s64 	%rd81, %rd79, %rd80;
	shl.b64 	%rd82, %rd81, 1;
	add.s64 	%rd83, %rd35, %rd82;
	ld.global.nc.u16 	%rs64, [%rd83+32];
$L__BB0_33:
	setp.eq.s32 	%p56, %r234, 2;
	and.b32  	%r394, %r231, 2032;
	or.b32  	%r395, %r394, %r238;
	mul.wide.u32 	%rd84, %r395, 2;
	add.s64 	%rd85, %rd36, %rd84;
	st.u16 	[%rd85], %rs64;
	mov.u32 	%r770, %r232;
	@%p56 bra 	$L__BB0_325;
	ld.param.u32 	%r692, [wmma_bf16_pipeline_kernel_param_5];
	ld.param.u32 	%r545, [wmma_bf16_pipeline_kernel_param_3];
	shr.u32 	%r396, %r232, 4;
	add.s32 	%r239, %r396, %r229;
	setp.ge.s32 	%p57, %r239, %r545;
	and.b32  	%r240, %r232, 15;
	add.s32 	%r397, %r240, %r227;
	setp.ge.s32 	%p58, %r397, %r692;
	or.pred  	%p59, %p57, %p58;
	mov.u16 	%rs65, %rs52;
	@%p59 bra 	$L__BB0_36;
	ld.param.u32 	%r712, [wmma_bf16_pipeline_kernel_param_6];
	mul.lo.s32 	%r398, %r239, %r712;
	cvt.s64.s32 	%rd86, %r398;
	add.s32 	%r399, %r240, %r768;
	cvt.u64.u32 	%rd87, %r399;
	add.s64 	%rd88, %rd86, %rd87;
	shl.b64 	%rd89, %rd88, 1;
	add.s64 	%rd90, %rd35, %rd89;
	ld.global.nc.u16 	%rs65, [%rd90+32];
$L__BB0_36:
	and.b32  	%r400, %r232, 2032;
	or.b32  	%r401, %r400, %r240;
	mul.wide.u32 	%rd91, %r401, 2;
	add.s64 	%rd92, %rd36, %rd91;
	st.u16 	[%rd92], %rs65;
	mov.u32 	%r770, %r233;
	bra.uni 	$L__BB0_325;
$L__BB0_37:
	ld.param.u32 	%r679, [wmma_bf16_pipeline_kernel_param_5];
	ld.param.u32 	%r539, [wmma_bf16_pipeline_kernel_param_3];
	shr.u32 	%r311, %r748, 4;
	and.b32  	%r24, %r748, 15;
	add.s32 	%r25, %r311, %r1;
	setp.ge.s32 	%p12, %r25, %r539;
	setp.ge.s32 	%p13, %r24, %r679;
	or.pred  	%p14, %p13, %p12;
	mov.u16 	%rs55, %rs51;
	@%p14 bra 	$L__BB0_39;
	ld.param.u32 	%r706, [wmma_bf16_pipeline_kernel_param_6];
	mad.lo.s32 	%r312, %r25, %r706, %r24;
	mul.wide.s32 	%rd52, %r312, 2;
	add.s64 	%rd53, %rd1, %rd52;
	ld.global.nc.u16 	%rs55, [%rd53];
$L__BB0_39:
	ld.param.u32 	%r680, [wmma_bf16_pipeline_kernel_param_5];
	ld.param.u32 	%r540, [wmma_bf16_pipeline_kernel_param_3];
	and.b32  	%r313, %r748, 2032;
	or.b32  	%r314, %r313, %r24;
	shl.b32 	%r315, %r314, 1;
	add.s32 	%r317, %r291, %r315;
	st.shared.u16 	[%r317], %rs55;
	add.s32 	%r26, %r748, %r4;
	shr.u32 	%r318, %r26, 4;
	and.b32  	%r27, %r26, 15;
	add.s32 	%r28, %r318, %r1;
	setp.ge.s32 	%p15, %r28, %r540;
	setp.ge.s32 	%p16, %r27, %r680;
	or.pred  	%p17, %p16, %p15;
	mov.u16 	%rs56, %rs51;
	@%p17 bra 	$L__BB0_41;
	ld.param.u32 	%r707, [wmma_bf16_pipeline_kernel_param_6];
	mad.lo.s32 	%r319, %r28, %r707, %r27;
	mul.wide.s32 	%rd54, %r319, 2;
	add.s64 	%rd55, %rd1, %rd54;
	ld.global.nc.u16 	%rs56, [%rd55];
$L__BB0_41:
	ld.param.u32 	%r681, [wmma_bf16_pipeline_kernel_param_5];
	ld.param.u32 	%r541, [wmma_bf16_pipeline_kernel_param_3];
	and.b32  	%r320, %r26, 2032;
	or.b32  	%r321, %r320, %r27;
	shl.b32 	%r322, %r321, 1;
	add.s32 	%r324, %r291, %r322;
	st.shared.u16 	[%r324], %rs56;
	add.s32 	%r29, %r26, %r4;
	shr.u32 	%r325, %r29, 4;
	and.b32  	%r30, %r29, 15;
	add.s32 	%r31, %r325, %r1;
	setp.ge.s32 	%p18, %r31, %r541;
	setp.ge.s32 	%p19, %r30, %r681;
	or.pred  	%p20, %p19, %p18;
	mov.u16 	%rs57, %rs51;
	@%p20 bra 	$L__BB0_43;
	ld.param.u32 	%r708, [wmma_bf16_pipeline_kernel_param_6];
	mad.lo.s32 	%r326, %r31, %r708, %r30;
	mul.wide.s32 	%rd56, %r326, 2;
	add.s64 	%rd57, %rd1, %rd56;
	ld.global.nc.u16 	%rs57, [%rd57];
$L__BB0_43:
	ld.param.u32 	%r682, [wmma_bf16_pipeline_kernel_param_5];
	ld.param.u32 	%r542, [wmma_bf16_pipeline_kernel_param_3];
	and.b32  	%r327, %r29, 2032;
	or.b32  	%r328, %r327, %r30;
	shl.b32 	%r329, %r328, 1;
	add.s32 	%r331, %r291, %r329;
	st.shared.u16 	[%r331], %rs57;
	add.s32 	%r32, %r29, %r4;
	shr.u32 	%r332, %r32, 4;
	and.b32  	%r33, %r32, 15;
	add.s32 	%r34, %r332, %r1;
	setp.ge.s32 	%p21, %r34, %r542;
	setp.ge.s32 	%p22, %r33, %r682;
	or.pred  	%p23, %p22, %p21;
	mov.u16 	%rs58, %rs51;
	@%p23 bra 	$L__BB0_45;
	ld.param.u32 	%r709, [wmma_bf16_pipeline_kernel_param_6];
	mad.lo.s32 	%r333, %r34, %r709, %r33;
	mul.wide.s32 	%rd58, %r333, 2;
	add.s64 	%rd59, %rd1, %rd58;
	ld.global.nc.u16 	%rs58, [%rd59];
$L__BB0_45:
	and.b32  	%r334, %r32, 2032;
	or.b32  	%r335, %r334, %r33;
	shl.b32 	%r336, %r335, 1;
	add.s32 	%r338, %r291, %r336;
	st.shared.u16 	[%r338], %rs58;
	add.s32 	%r748, %r32, %r4;
	setp.lt.u32 	%p24, %r748, 2048;
	@%p24 bra 	$L__BB0_37;
	bra.uni 	$L__BB0_8;
$L__BB0_46:
	st.local.v4.f32 	[%rd5], {%f1330, %f1329, %f1328, %f1327};
	st.local.v4.f32 	[%rd5+16], {%f1326, %f1325, %f1324, %f1323};
	st.local.v4.f32 	[%rd5+32], {%f1322, %f1321, %f1320, %f1319};
	st.local.v4.f32 	[%rd5+48], {%f1318, %f1317, %f1316, %f1315};
	st.local.v4.f32 	[%rd5+64], {%f1314, %f1313, %f1312, %f1311};
	st.local.v4.f32 	[%rd5+80], {%f1310, %f1309, %f1308, %f1307};
	st.local.v4.f32 	[%rd5+96], {%f1306, %f1305, %f1304, %f1303};
	st.local.v4.f32 	[%rd5+112], {%f1302, %f1301, %f1300, %f1299};
	st.local.v4.f32 	[%rd5+128], {%f1298, %f1297, %f1296, %f1295};
	st.local.v4.f32 	[%rd5+144], {%f1294, %f1293, %f1292, %f1291};
	st.local.v4.f32 	[%rd5+160], {%f1290, %f1289, %f1288, %f1287};
	st.local.v4.f32 	[%rd5+176], {%f1286, %f1285, %f1284, %f1283};
	st.local.v4.f32 	[%rd5+192], {%f1282, %f1281, %f1280, %f1279};
	st.local.v4.f32 	[%rd5+208], {%f1278, %f1277, %f1276, %f1275};
	st.local.v4.f32 	[%rd5+224], {%f1274, %f1273, %f1272, %f1271};
	st.local.v4.f32 	[%rd5+240], {%f1270, %f1269, %f1268, %f1267};
	st.local.v4.f32 	[%rd5+256], {%f1266, %f1265, %f1264, %f1263};
	st.local.v4.f32 	[%rd5+272], {%f1262, %f1261, %f1260, %f1259};
	st.local.v4.f32 	[%rd5+288], {%f1258, %f1257, %f1256, %f1255};
	st.local.v4.f32 	[%rd5+304], {%f1254, %f1253, %f1252, %f1251};
	st.local.v4.f32 	[%rd5+320], {%f1250, %f1249, %f1248, %f1247};
	st.local.v4.f32 	[%rd5+336], {%f1246, %f1245, %f1244, %f1243};
	st.local.v4.f32 	[%rd5+352], {%f1242, %f1241, %f1240, %f1239};
	st.local.v4.f32 	[%rd5+368], {%f1238, %f1237, %f1236, %f1235};
	st.local.v4.f32 	[%rd5+384], {%f1234, %f1233, %f1232, %f1231};
	st.local.v4.f32 	[%rd5+400], {%f1230, %f1229, %f1228, %f1227};
	st.local.v4.f32 	[%rd5+416], {%f1226, %f1225, %f1224, %f1223};
	st.local.v4.f32 	[%rd5+432], {%f1222, %f1221, %f1220, %f1219};
	st.local.v4.f32 	[%rd5+448], {%f1218, %f1217, %f1216, %f1215};
	st.local.v4.f32 	[%rd5+464], {%f1214, %f1213, %f1212, %f1211};
	st.local.v4.f32 	[%rd5+480], {%f1210, %f1209, %f1208, %f1207};
	st.local.v4.f32 	[%rd5+496], {%f1206, %f1205, %f1204, %f1203};
$L__BB0_47:
	ld.param.f32 	%f1136, [wmma_bf16_pipeline_kernel_param_10];
	ld.param.f32 	%f1007, [wmma_bf16_pipeline_kernel_param_9];
	ld.param.u64 	%rd246, [wmma_bf16_pipeline_kernel_param_2];
	mov.u32 	%r496, %tid.y;
	mov.u32 	%r497, %ntid.x;
	mov.u32 	%r498, %tid.x;
	mad.lo.s32 	%r499, %r496, %r497, %r498;
	shl.b32 	%r500, %r499, 1;
	and.b32  	%r501, %r500, 64;
	mov.u32 	%r502, %ctaid.x;
	shl.b32 	%r503, %r502, 7;
	or.b32  	%r54, %r501, %r503;
	cvta.to.global.u64 	%rd6, %rd246;
	and.b32  	%r504, %r499, 4194240;
	mov.u32 	%r505, %ctaid.y;
	shl.b32 	%r506, %r505, 7;
	add.s32 	%r55, %r504, %r506;
	setp.eq.f32 	%p101, %f1007, 0f3F800000;
	setp.eq.f32 	%p102, %f1136, 0f00000000;
	and.pred  	%p103, %p101, %p102;
	@%p103 bra 	$L__BB0_357;
	ld.param.f32 	%f1137, [wmma_bf16_pipeline_kernel_param_10];
	setp.neu.f32 	%p104, %f1137, 0f00000000;
	@%p104 bra 	$L__BB0_185;
	ld.param.f32 	%f1138, [wmma_bf16_pipeline_kernel_param_10];
	cvt.u64.u32 	%rd7, %r54;
	mov.f32 	%f558, 0f00000000;
	copysign.f32 	%f166, %f1138, %f558;
	add.s32 	%r56, %r54, 1;
	add.s32 	%r57, %r54, 2;
	add.s32 	%r58, %r54, 3;
	add.s32 	%r59, %r54, 4;
	add.s32 	%r60, %r54, 5;
	add.s32 	%r61, %r54, 6;
	add.s32 	%r62, %r54, 7;
	add.s32 	%r63, %r54, 8;
	add.s32 	%r64, %r54, 9;
	add.s32 	%r65, %r54, 10;
	add.s32 	%r66, %r54, 11;
	add.s32 	%r67, %r54, 12;
	add.s32 	%r68, %r54, 13;
	add.s32 	%r69, %r54, 14;
	add.s32 	%r70, %r54, 15;
	add.s32 	%r71, %r54, 16;
	add.s32 	%r72, %r54, 17;
	add.s32 	%r73, %r54, 18;
	add.s32 	%r74, %r54, 19;
	add.s32 	%r75, %r54, 20;
	add.s32 	%r76, %r54, 21;
	add.s32 	%r77, %r54, 22;
	add.s32 	%r78, %r54, 23;
	add.s32 	%r79, %r54, 24;
	add.s32 	%r80, %r54, 25;
	add.s32 	%r81, %r54, 26;
	add.s32 	%r82, %r54, 27;
	add.s32 	%r83, %r54, 28;
	add.s32 	%r84, %r54, 29;
	add.s32 	%r85, %r54, 30;
	add.s32 	%r86, %r54, 31;
	add.s32 	%r87, %r54, 32;
	add.s32 	%r88, %r54, 33;
	add.s32 	%r89, %r54, 34;
	add.s32 	%r90, %r54, 35;
	add.s32 	%r91, %r54, 36;
	add.s32 	%r92, %r54, 37;
	add.s32 	%r93, %r54, 38;
	add.s32 	%r94, %r54, 39;
	add.s32 	%r95, %r54, 40;
	add.s32 	%r96, %r54, 41;
	add.s32 	%r97, %r54, 42;
	add.s32 	%r98, %r54, 43;
	add.s32 	%r99, %r54, 44;
	add.s32 	%r100, %r54, 45;
	add.s32 	%r101, %r54, 46;
	add.s32 	%r102, %r54, 47;
	add.s32 	%r103, %r54, 48;
	add.s32 	%r104, %r54, 49;
	add.s32 	%r105, %r54, 50;
	add.s32 	%r106, %r54, 51;
	add.s32 	%r107, %r54, 52;
	add.s32 	%r108, %r54, 53;
	add.s32 	%r109, %r54, 54;
	add.s32 	%r110, %r54, 55;
	add.s32 	%r111, %r54, 56;
	add.s32 	%r112, %r54, 57;
	add.s32 	%r113, %r54, 58;
	add.s32 	%r114, %r54, 59;
	add.s32 	%r115, %r54, 60;
	add.s32 	%r116, %r54, 61;
	add.s32 	%r117, %r54, 62;
	add.s32 	%r118, %r54, 63;
	mov.b32 	%r763, 0;
$L__BB0_50:
	ld.param.u32 	%r730, [wmma_bf16_pipeline_kernel_param_8];
	shl.b32 	%r515, %r763, 4;
	add.s32 	%r208, %r55, %r515;
	mul.lo.s32 	%r516, %r208, %r730;
	cvt.s64.s32 	%rd190, %r516;
	mul.wide.u32 	%rd191, %r763, 128;
	add.s64 	%rd22, %rd5, %rd191;
	add.s64 	%rd23, %rd7, %rd190;
	shl.b64 	%rd192, %rd23, 2;
	add.s64 	%rd24, %rd6, %rd192;
	ld.local.v4.f32 	{%f559, %f560, %f561, %f562}, [%rd22];
	ld.local.v4.f32 	{%f563, %f564, %f565, %f566}, [%rd22+16];
	wmma.store.d.sync.aligned.row.m16n16k16.global.f32 	[%rd24], {%f559, %f560, %f561, %f562, %f563, %f564, %f565, %f566}, %r730;
	mov.b32 	%r764, 0;
$L__BB0_51:
	ld.param.u32 	%r731, [wmma_bf16_pipeline_kernel_param_8];
	ld.param.u32 	%r550, [wmma_bf16_pipeline_kernel_param_3];
	setp.ge.s32 	%p105, %r54, %r287;
	add.s32 	%r210, %r764, %r208;
	setp.ge.s32 	%p106, %r210, %r550;
	mul.lo.s32 	%r517, %r764, %r731;
	mul.lo.s32 	%r211, %r210, %r731;
	mul.wide.s32 	%rd193, %r517, 4;
	add.s64 	%rd25, %rd24, %rd193;
	or.pred  	%p107, %p106, %p105;
	@%p107 bra 	$L__BB0_53;
	ld.param.f32 	%f1008, [wmma_bf16_pipeline_kernel_param_9];
	ld.global.f32 	%f567, [%rd25];
	fma.rn.f32 	%f568, %f1008, %f567, %f166;
	add.s32 	%r518, %r54, %r211;
	mul.wide.s32 	%rd194, %r518, 4;
	add.s64 	%rd195, %rd6, %rd194;
	st.global.f32 	[%rd195], %f568;
$L__BB0_53:
	ld.param.u32 	%r551, [wmma_bf16_pipeline_kernel_param_3];
	setp.ge.s32 	%p108, %r210, %r551;
	setp.ge.s32 	%p109, %r56, %r287;
	cvt.s64.s32 	%rd196, %r211;
	add.s64 	%rd197, %rd7, %rd196;
	shl.b64 	%rd198, %rd197, 2;
	add.s64 	%rd26, %rd6, %rd198;
	or.pred  	%p110, %p108, %p109;
	@%p110 bra 	$L__BB0_55;
	ld.param.f32 	%f1009, [wmma_bf16_pipeline_kernel_param_9];
	ld.global.f32 	%f569, [%rd25+4];
	fma.rn.f32 	%f570, %f1009, %f569, %f166;
	st.global.f32 	[%rd26+4], %f570;
$L__BB0_55:
	ld.param.u32 	%r552, [wmma_bf16_pipeline_kernel_param_3];
	setp.ge.s32 	%p111, %r210, %r552;
	setp.ge.s32 	%p112, %r57, %r287;
	or.pred  	%p113, %p111, %p112;
	@%p113 bra 	$L__BB0_57;
	ld.param.f32 	%f1010, [wmma_bf16_pipeline_kernel_param_9];
	ld.global.f32 	%f571, [%rd25+8];
	fma.rn.f32 	%f572, %f1010, %f571, %f166;
	st.global.f32 	[%rd26+8], %f572;
$L__BB0_57:
	ld.param.u32 	%r553, [wmma_bf16_pipeline_kernel_param_3];
	setp.ge.s32 	%p114, %r210, %r553;
	setp.ge.s32 	%p115, %r58, %r287;
	or.pred  	%p116, %p114, %p115;
	@%p116 bra 	$L__BB0_59;
	ld.param.f32 	%f1011, [wmma_bf16_pipeline_kernel_param_9];
	ld.global.f32 	%f573, [%rd25+12];
	fma.rn.f32 	%f574, %f1011, %f573, %f166;
	st.global.f32 	[%rd26+12], %f574;
$L__BB0_59:
	ld.param.u32 	%r554, [wmma_bf16_pipeline_kernel_param_3];
	setp.ge.s32 	%p117, %r210, %r554;
	setp.ge.s32 	%p118, %r59, %r287;
	or.pred  	%p119, %p117, %p118;
	@%p119 bra 	$L__BB0_61;
	ld.param.f32 	%f1012, [wmma_bf16_pipeline_kernel_param_9];
	ld.global.f32 	%f575, [%rd25+16];
	fma.rn.f32 	%f576, %f1012, %f575, %f166;
	st.global.f32 	[%rd26+16], %f576;
$L__BB0_61:
	ld.param.u32 	%r555, [wmma_bf16_pipeline_kernel_param_3];
	setp.ge.s32 	%p120, %r210, %r555;
	setp.ge.s32 	%p121, %r60, %r287;
	or.pred  	%p122, %p120, %p121;
	@%p122 bra 	$L__BB0_63;
	ld.param.f32 	%f1013, [wmma_bf16_pipeline_kernel_param_9];
	ld.global.f32 	%f577, [%rd25+20];
	fma.rn.f32 	%f578, %f1013, %f577, %f166;
	st.global.f32 	[%rd26+20], %f578;
$L__BB0_63:
	ld.param.u32 	%r556, [wmma_bf16_pipeline_kernel_param_3];
	setp.ge.s32 	%p123, %r210, %r556;
	setp.ge.s32 	%p124, %r61, %r287;
	or.pred  	%p125, %p123, %p124;
	@%p125 bra 	$L__BB0_65;
	ld.param.f32 	%f1014, [wmma_bf16_pipeline_kernel_param_9];
	ld.global.f32 	%f579, [%rd25+24];
	fma.rn.f32 	%f580, %f1014, %f579, %f166;
	st.global.f32 	[%rd26+24], %f580;
$L__BB0_65:
	ld.param.u32 	%r557, [wmma_bf16_pipeline_kernel_param_3];
	setp.ge.s32 	%p126, %r210, %r557;
	setp.ge.s32 	%p127, %r62, %r287;
	or.pred  	%p128, %p126, %p127;
	@%p128 bra 	$L__BB0_67;
	ld.param.f32 	%f1015, [wmma_bf16_pipeline_kernel_param_9];
	ld.global.f32 	%f581, [%rd25+28];
	fma.rn.f32 	%f582, %f1015, %f581, %f166;
	st.global.f32 	[%rd26+28], %f582;
$L__BB0_67:
	ld.param.u32 	%r558, [wmma_bf16_pipeline_kernel_param_3];
	setp.ge.s32 	%p129, %r210, %r558;
	setp.ge.s32 	%p130, %r63, %r287;
	or.pred  	%p131, %p129, %p130;
	@%p131 bra 	$L__BB0_69;
	ld.param.f32 	%f1016, [wmma_bf16_pipeline_kernel_param_9];
	ld.global.f32 	%f583, [%rd25+32];
	fma.rn.f32 	%f584, %f1016, %f583, %f166;
	st.global.f32 	[%rd26+32], %f584;
$L__BB0_69:
	ld.param.u32 	%r559, [wmma_bf16_pipeline_kernel_param_3];
	setp.ge.s32 	%p132, %r210, %r559;
	setp.ge.s32 	%p133, %r64, %r287;
	or.pred  	%p134, %p132, %p133;
	@%p134 bra 	$L__BB0_71;
	ld.param.f32 	%f1017, [wmma_bf16_pipeline_kernel_param_9];
	ld.global.f32 	%f585, [%rd25+36];
	fma.rn.f32 	%f586, %f1017, %f585, %f166;
	st.global.f32 	[%rd26+36], %f586;
$L__BB0_71:
	ld.param.u32 	%r560, [wmma_bf16_pipeline_kernel_param_3];
	setp.ge.s32 	%p135, %r210, %r560;
	setp.ge.s32 	%p136, %r65, %r287;
	or.pred  	%p137, %p135, %p136;
	@%p137 bra 	$L__BB0_73;
	ld.param.f32 	%f1018, [wmma_bf16_pipeline_kernel_param_9];
	ld.global.f32 	%f587, [%rd25+40];
	fma.rn.f32 	%f588, %f1018, %f587, %f166;
	st.global.f32 	[%rd26+40], %f588;
$L__BB0_73:
	ld.param.u32 	%r561, [wmma_bf16_pipeline_kernel_param_3];
	setp.ge.s32 	%p138, %r210, %r561;
	setp.ge.s32 	%p139, %r66, %r287;
	or.pred  	%p140, %p138, %p139;
	@%p140 bra 	$L__BB0_75;
	ld.param.f32 	%f1019, [wmma_bf16_pipeline_kernel_param_9];
	ld.global.f32 	%f589, [%rd25+44];
	fma.rn.f32 	%f590, %f1019, %f589, %f166;
	st.global.f32 	[%rd26+44], %f590;
$L__BB0_75:
	ld.param.u32 	%r562, [wmma_bf16_pipeline_kernel_param_3];
	setp.ge.s32 	%p141, %r210, %r562;
	setp.ge.s32 	%p142, %r67, %r287;
	or.pred  	%p143, %p141, %p142;
	@%p143 bra 	$L__BB0_77;
	ld.param.f32 	%f1020, [wmma_bf16_pipeline_kernel_param_9];
	ld.global.f32 	%f591, [%rd25+48];
	fma.rn.f32 	%f592, %f1020, %f591, %f166;
	st.global.f32 	[%rd26+48], %f592;
$L__BB0_77:
	ld.param.u32 	%r563, [wmma_bf16_pipeline_kernel_param_3];
	setp.ge.s32 	%p144, %r210, %r563;
	setp.ge.s32 	%p145, %r68, %r287;
	or.pred  	%p146, %p144, %p145;
	@%p146 bra 	$L__BB0_79;
	ld.param.f32 	%f1021, [wmma_bf16_pipeline_kernel_param_9];
	ld.global.f32 	%f593, [%rd25+52];
	fma.rn.f32 	%f594, %f1021, %f593, %f166;
	st.global.f32 	[%rd26+52], %f594;
$L__BB0_79:
	ld.param.u32 	%r564, [wmma_bf16_pipeline_kernel_param_3];
	setp.ge.s32 	%p147, %r210, %r564;
	setp.ge.s32 	%p148, %r69, %r287;
	or.pred  	%p149, %p147, %p148;
	@%p149 bra 	$L__BB0_81;
	ld.param.f32 	%f1022, [wmma_bf16_pipeline_kernel_param_9];
	ld.global.f32 	%f595, [%rd25+56];
	fma.rn.f32 	%f596, %f1022, %f595, %f166;
	st.global.f32 	[%rd26+56], %f596;
$L__BB0_81:
	ld.param.u32 	%r565, [wmma_bf16_pipeline_kernel_param_3];
	setp.ge.s32 	%p150, %r210, %r565;
	setp.ge.s32 	%p151, %r70, %r287;
	or.pred  	%p152, %p150, %p151;
	@%p152 bra 	$L__BB0_83;
	ld.param.f32 	%f1023, [wmma_bf16_pipeline_kernel_param_9];
	ld.global.f32 	%f597, [%rd25+60];
	fma.rn.f32 	%f598, %f1023, %f597, %f166;
	st.global.f32 	[%rd26+60], %f598;
$L__BB0_83:
	add.s32 	%r764, %r764, 1;
	setp.ne.s32 	%p153, %r764, 16;
	@%p153 bra 	$L__BB0_51;
	ld.param.u32 	%r732, [wmma_bf16_pipeline_kernel_param_8];
	add.s64 	%rd33, %rd23, 16;
	add.s64 	%rd34, %rd24, 64;
	ld.local.v4.f32 	{%f599, %f600, %f601, %f602}, [%rd22+32];
	ld.local.v4.f32 	{%f603, %f604, %f605, %f606}, [%rd22+48];
	wmma.store.d.sync.aligned.row.m16n16k16.global.f32 	[%rd34], {%f599, %f600, %f601, %f602, %f603, %f604, %f605, %f606}, %r732;
	mov.b32 	%r765, 0;
$L__BB0_85:
	ld.param.u32 	%r733, [wmma_bf16_pipeline_kernel_param_8];
	ld.param.u32 	%r566, [wmma_bf16_pipeline_kernel_param_3];
	setp.ge.s32 	%p154, %r71, %r287;
	add.s32 	%r213, %r765, %r208;
	setp.ge.s32 	%p155, %r213, %r566;
	mul.lo.s32 	%r214, %r765, %r733;
	mul.lo.s32 	%r520, %r213, %r733;
	cvt.s64.s32 	%rd199, %r520;
	add.s64 	%rd200, %rd7, %rd199;
	shl.b64 	%rd201, %rd200, 2;
	add.s64 	%rd27, %rd6, %rd201;
	or.pred  	%p156, %p155, %p154;
	@%p156 bra 	$L__BB0_87;
	ld.param.f32 	%f1024, [wmma_bf16_pipeline_kernel_param_9];
	cvt.s64.s32 	%rd202, %r214;
	add.s64 	%rd203, %rd33, %rd202;
	shl.b64 	%rd204, %rd203, 2;
	add.s64 	%rd205, %rd6, %rd204;
	ld.global.f32 	%f607, [%rd205];
	fma.rn.f32 	%f608, %f1024, %f607, %f166;
	st.global.f32 	[%rd27+64], %f608;
$L__BB0_87:
	ld.param.u32 	%r567, [wmma_bf16_pipeline_kernel_param_3];
	setp.ge.s32 	%p157, %r213, %r567;
	setp.ge.s32 	%p158, %r72, %r287;
	mul.wide.s32 	%rd206, %r214, 4;
	add.s64 	%rd28, %rd34, %rd206;
	or.pred  	%p159, %p157, %p158;
	@%p159 bra 	$L__BB0_89;
	ld.param.f32 	%f1025, [wmma_bf16_pipeline_kernel_param_9];
	ld.global.f32 	%f609, [%rd28+4];
	fma.rn.f32 	%f610, %f1025, %f609, %f166;
	st.global.f32 	[%rd27+68], %f610;
$L__BB0_89:
	ld.param.u32 	%r568, [wmma_bf16_pipeline_kernel_param_3];
	setp.ge.s32 	%p160, %r213, %r568;
	setp.ge.s32 	%p161, %r73, %r287;
	or.pred  	%p162, %p160, %p161;
	@%p162 bra 	$L__BB0_91;
	ld.param.f32 	%f1026, [wmma_bf16_pipeline_kernel_param_9];
	ld.global.f32 	%f611, [%rd28+8];
	fma.rn.f32 	%f612, %f1026, %f611, %f166;
	st.global.f32 	[%rd27+72], %f612;
$L__BB0_91:
	ld.param.u32 	%r569, [wmma_bf16_pipeline_kernel_param_3];
	setp.ge.s32 	%p163, %r213, %r569;
	setp.ge.s32 	%p164, %r74, %r287;
	or.pred  	%p165, %p163, %p164;
	@%p165 bra 	$L__BB0_93;
	ld.param.f32 	%f1027, [wmma_bf16_pipeline_kernel_param_9];
	ld.global.f32 	%f613, [%rd28+12];
	fma.rn.f32 	%f614, %f1027, %f613, %f166;
	st.global.f32 	[%rd27+76], %f614;
$L__BB0_93:
	ld.param.u32 	%r570, [wmma_bf16_pipeline_kernel_param_3];
	setp.ge.s32 	%p166, %r213, %r570;
	setp.ge.s32 	%p167, %r75, %r287;
	or.pred  	%p168, %p166, %p167;
	@%p168 bra 	$L__BB0_95;
	ld.param.f32 	%f1028, [wmma_bf16_pipeline_kernel_param_9];
	ld.global.f32 	%f615, [%rd28+16];
	fma.rn.f32 	%f616, %f1028, %f615, %f166;
	st.global.f32 	[%rd27+80], %f616;
$L__BB0_95:
	ld.param.u32 	%r571, [wmma_bf16_pipeline_kernel_param_3];
	setp.ge.s32 	%p169, %r213, %r571;
	setp.ge.s32 	%p170, %r76, %r287;
	or.pred  	%p171, %p169, %p170;
	@%p171 bra 	$L__BB0_97;
	ld.param.f32 	%f1029, [wmma_bf16_pipeline_kernel_param_9];
	ld.global.f32 	%f617, [%rd28+20];
	fma.rn.f32 	%f618, %f1029, %f617, %f166;
	st.global.f32 	[%rd27+84], %f618;
$L__BB0_97:
	ld.param.u32 	%r572, [wmma_bf16_pipeline_kernel_param_3];
	setp.ge.s32 	%p172, %r213, %r572;
	setp.ge.s32 	%p173, %r77, %r287;
	or.pred  	%p174, %p172, %p173;
	@%p174 bra 	$L__BB0_99;
	ld.param.f32 	%f1030, [wmma_bf16_pipeline_kernel_param_9];
	ld.global.f32 	%f619, [%rd28+24];
	fma.rn.f32 	%f620, %f1030, %f619, %f166;
	st.global.f32 	[%rd27+88], %f620;
$L__BB0_99:
	ld.param.u32 	%r573, [wmma_bf16_pipeline_kernel_param_3];
	setp.ge.s32 	%p175, %r213, %r573;
	setp.ge.s32 	%p176, %r78, %r287;
	or.pred  	%p177, %p175, %p176;
	@%p177 bra 	$L__BB0_101;
	ld.param.f32 	%f1031, [wmma_bf16_pipeline_kernel_param_9];
	ld.global.f32 	%f621, [%rd28+28];
	fma.rn.f32 	%f622, %f1031, %f621, %f166;
	st.global.f32 	[%rd27+92], %f622;
$L__BB0_101:
	ld.param.u32 	%r574, [wmma_bf16_pipeline_kernel_param_3];
	setp.ge.s32 	%p178, %r213, %r574;
	setp.ge.s32 	%p179, %r79, %r287;
	or.pred  	%p180, %p178, %p179;
	@%p180 bra 	$L__BB0_103;
	ld.param.f32 	%f1032, [wmma_bf16_pipeline_kernel_param_9];
	ld.global.f32 	%f623, [%rd28+32];
	fma.rn.f32 	%f624, %f1032, %f623, %f166;
	st.global.f32 	[%rd27+96], %f624;
$L__BB0_103:
	ld.param.u32 	%r575, [wmma_bf16_pipeline_kernel_param_3];
	setp.ge.s32 	%p181, %r213, %r575;
	setp.ge.s32 	%p182, %r80, %r287;
	or.pred  	%p183, %p181, %p182;
	@%p183 bra 	$L__BB0_105;
	ld.param.f32 	%f1033, [wmma_bf16_pipeline_kernel_param_9];
	ld.global.f32 	%f625, [%rd28+36];
	fma.rn.f32 	%f626, %f1033, %f625, %f166;
	st.global.f32 	[%rd27+100], %f626;
$L__BB0_105:
	ld.param.u32 	%r576, [wmma_bf16_pipeline_kernel_param_3];
	setp.ge.s32 	%p184, %r213, %r576;
	setp.ge.s32 	%p185, %r81, %r287;
	or.pred  	%p186, %p184, %p185;
	@%p186 bra 	$L__BB0_107;
	ld.param.f32 	%f1034, [wmma_bf16_pipeline_kernel_param_9];
	ld.global.f32 	%f627, [%rd28+40];
	fma.rn.f32 	%f628, %f1034, %f627, %f166;
	st.global.f32 	[%rd27+104], %f628;
$L__BB0_107:
	ld.param.u32 	%r577, [wmma_bf16_pipeline_kernel_param_3];
	setp.ge.s32 	%p187, %r213, %r577;
	setp.ge.s32 	%p188, %r82, %r287;
	or.pred  	%p189, %p187, %p188;
	@%p189 bra 	$L__BB0_109;
	ld.param.f32 	%f1035, [wmma_bf16_pipeline_kernel_param_9];
	ld.global.f32 	%f629, [%rd28+44];
	fma.rn.f32 	%f630, %f1035, %f629, %f166;
	st.global.f32 	[%rd27+108], %f630;
$L__BB0_109:
	ld.param.u32 	%r578, [wmma_bf16_pipeline_kernel_param_3];
	setp.ge.s32 	%p190, %r213, %r578;
	setp.ge.s32 	%p191, %r83, %r287;
	or.pred  	%p192, %p190, %p191;
	@%p192 bra 	$L__BB0_111;
	ld.param.f32 	%f1036, [wmma_bf16_pipeline_kernel_param_9];
	ld.global.f32 	%f631, [%rd28+48];
	fma.rn.f32 	%f632, %f1036, %f631, %f166;
	st.global.f32 	[%rd27+112], %f632;
$L__BB0_111:
	ld.param.u32 	%r579, [wmma_bf16_pipeline_kernel_param_3];
	setp.ge.s32 	%p193, %r213, %r579;
	setp.ge.s32 	%p194, %r84, %r287;
	or.pred  	%p195, %p193, %p194;
	@%p195 bra 	$L__BB0_113;
	ld.param.f32 	%f1037, [wmma_bf16_pipeline_kernel_param_9];
	ld.global.f32 	%f633, [%rd28+52];
	fma.rn.f32 	%f634, %f1037, %f633, %f166;
	st.global.f32 	[%rd27+116], %f634;
$L__BB0_113:
	ld.param.u32 	%r580, [wmma_bf16_pipeline_kernel_param_3];
	setp.ge.s32 	%p196, %r213, %r580;
	setp.ge.s32 	%p197, %r85, %r287;
	or.pred  	%p198, %p196, %p197;
	@%p198 bra 	$L__BB0_115;
	ld.param.f32 	%f1038, [wmma_bf16_pipeline_kernel_param_9];
	ld.global.f32 	%f635, [%rd28+56];
	fma.rn.f32 	%f636, %f1038, %f635, %f166;
	st.global.f32 	[%rd27+120], %f636;
$L__BB0_115:
	ld.param.u32 	%r581, [wmma_bf16_pipeline_kernel_param_3];
	setp.ge.s32 	%p199, %r213, %r581;
	setp.ge.s32 	%p200, %r86, %r287;
	or.pred  	%p201, %p199, %p200;
	@%p201 bra 	$L__BB0_117;
	ld.param.f32 	%f1039, [wmma_bf16_pipeline_kernel_param_9];
	ld.global.f32 	%f637, [%rd28+60];
	fma.rn.f32 	%f638, %f1039, %f637, %f166;
	st.global.f32 	[%rd27+124], %f638;
$L__BB0_117:
	add.s32 	%r765, %r765, 1;
	setp.ne.s32 	%p202, %r765, 16;
	@%p202 bra 	$L__BB0_85;
	ld.param.u32 	%r734, [wmma_bf16_pipeline_kernel_param_8];
	add.s64 	%rd207, %rd24, 128;
	ld.local.v4.f32 	{%f639, %f640, %f641, %f642}, [%rd22+64];
	ld.local.v4.f32 	{%f643, %f644, %f645, %f646}, [%rd22+80];
	wmma.store.d.sync.aligned.row.m16n16k16.global.f32 	[%rd207], {%f639, %f640, %f641, %f642, %f643, %f644, %f645, %f646}, %r734;
	mov.b32 	%r766, 0;
$L__BB0_119:
	ld.param.u32 	%r735, [wmma_bf16_pipeline_kernel_param_8];
	ld.param.u32 	%r582, [wmma_bf16_pipeline_kernel_param_3];
	setp.ge.s32 	%p203, %r87, %r287;
	add.s32 	%r217, %r766, %r208;
	setp.ge.s32 	%p204, %r217, %r582;
	mul.lo.s32 	%r522, %r766, %r735;
	mul.lo.s32 	%r523, %r217, %r735;
	mul.wide.s32 	%rd208, %r522, 4;
	add.s64 	%rd29, %rd24, %rd208;
	cvt.s64.s32 	%rd209, %r523;
	add.s64 	%rd210, %rd7, %rd209;
	shl.b64 	%rd211, %rd210, 2;
	add.s64 	%rd30, %rd6, %rd211;
	or.pred  	%p205, %p204, %p203;
	@%p205 bra 	$L__BB0_121;
	ld.param.f32 	%f1040, [wmma_bf16_pipeline_kernel_param_9];
	ld.global.f32 	%f647, [%rd29+128];
	fma.rn.f32 	%f648, %f1040, %f647, %f166;
	st.global.f32 	[%rd30+128], %f648;
$L__BB0_121:
	ld.param.u32 	%r583, [wmma_bf16_pipeline_kernel_param_3];
	setp.ge.s32 	%p206, %r217, %r583;
	setp.ge.s32 	%p207, %r88, %r287;
	or.pred  	%p208, %p206, %p207;
	@%p208 bra 	$L__BB0_123;
	ld.param.f32 	%f1041, [wmma_bf16_pipeline_kernel_param_9];
	ld.global.f32 	%f649, [%rd29+132];
	fma.rn.f32 	%f650, %f1041, %f649, %f166;
	st.global.f32 	[%rd30+132], %f650;
$L__BB0_123:
	ld.param.u32 	%r584, [wmma_bf16_pipeline_kernel_param_3];
	setp.ge.s32 	%p209, %r217, %r584;
	setp.ge.s32 	%p210, %r89, %r287;
	or.pred  	%p211, %p209, %p210;
	@%p211 bra 	$L__BB0_125;
	ld.param.f32 	%f1042, [wmma_bf16_pipeline_kernel_param_9];
	ld.global.f32 	%f651, [%rd29+136];
	fma.rn.f32 	%f652, %f1042, %f651, %f166;
	st.global.f32 	[%rd30+136], %f652;
$L__BB0_125:
	ld.param.u32 	%r585, [wmma_bf16_pipeline_kernel_param_3];
	setp.ge.s32 	%p212, %r217, %r585;
	setp.ge.s32 	%p213, %r90, %r287;
	or.pred  	%p214, %p212, %p213;
	@%p214 bra 	$L__BB0_127;
	ld.param.f32 	%f1043, [wmma_bf16_pipeline_kernel_param_9];
	ld.global.f32 	%f653, [%rd29+140];
	fma.rn.f32 	%f654, %f1043, %f653, %f166;
	st.global.f32 	[%rd30+140], %f654;
$L__BB0_127:
	ld.param.u32 	%r586, [wmma_bf16_pipeline_kernel_param_3];
	setp.ge.s32 	%p215, %r217, %r586;
	setp.ge.s32 	%p216, %r91, %r287;
	or.pred  	%p217, %p215, %p216;
	@%p217 bra 	$L__BB0_129;
	ld.param.f32 	%f1044, [wmma_bf16_pipeline_kernel_param_9];
	ld.global.f32 	%f655, [%rd29+144];
	fma.rn.f32 	%f656, %f1044, %f655, %f166;
	st.global.f32 	[%rd30+144], %f656;
$L__BB0_129:
	ld.param.u32 	%r587, [wmma_bf16_pipeline_kernel_param_3];
	setp.ge.s32 	%p218, %r217, %r587;
	setp.ge.s32 	%p219, %r92, %r287;
	or.pred  	%p220, %p218, %p219;
	@%p220 bra 	$L__BB0_131;
	ld.param.f32 	%f1045, [wmma_bf16_pipeline_kernel_param_9];
	ld.global.f32 	%f657, [%rd29+148];
	fma.rn.f32 	%f658, %f1045, %f657, %f166;
	st.global.f32 	[%rd30+148], %f658;
$L__BB0_131:
	ld.param.u32 	%r588, [wmma_bf16_pipeline_kernel_param_3];
	setp.ge.s32 	%p221, %r217, %r588;
	setp.ge.s32 	%p222, %r93, %r287;
	or.pred  	%p223, %p221, %p222;
	@%p223 bra 	$L__BB0_133;
	ld.param.f32 	%f1046, [wmma_bf16_pipeline_kernel_param_9];
	ld.global.f32 	%f659, [%rd29+152];
	fma.rn.f32 	%f660, %f1046, %f659, %f166;
	st.global.f32 	[%rd30+152], %f660;
$L__BB0_133:
	ld.param.u32 	%r589, [wmma_bf16_pipeline_kernel_param_3];
	setp.ge.s32 	%p224, %r217, %r589;
	setp.ge.s32 	%p225, %r94, %r287;
	or.pred  	%p226, %p224, %p225;
	@%p226 bra 	$L__BB0_135;
	ld.param.f32 	%f1047, [wmma_bf16_pipeline_kernel_param_9];
	ld.global.f32 	%f661, [%rd29+156];
	fma.rn.f32 	%f662, %f1047, %f661, %f166;
	st.global.f32 	[%rd30+156], %f662;
$L__BB0_135:
	ld.param.u32 	%r590, [wmma_bf16_pipeline_kernel_param_3];
	setp.ge.s32 	%p227, %r217, %r590;
	setp.ge.s32 	%p228, %r95, %r287;
	or.pred  	%p229, %p227, %p228;
	@%p229 bra 	$L__BB0_137;
	ld.param.f32 	%f1048, [wmma_bf16_pipeline_kernel_param_9];
	ld.global.f32 	%f663, [%rd29+160];
	fma.rn.f32 	%f664, %f1048, %f663, %f166;
	st.global.f32 	[%rd30+160], %f664;
$L__BB0_137:
	ld.param.u32 	%r591, [wmma_bf16_pipeline_kernel_param_3];
	setp.ge.s32 	%p230, %r217, %r591;
	setp.ge.s32 	%p231, %r96, %r287;
	or.pred  	%p232, %p230, %p231;
	@%p232 bra 	$L__BB0_139;
	ld.param.f32 	%f1049, [wmma_bf16_pipeline_kernel_param_9];
	ld.global.f32 	%f665, [%rd29+164];
	fma.rn.f32 	%f666, %f1049, %f665, %f166;
	st.global.f32 	[%rd30+164], %f666;
$L__BB0_139:
	ld.param.u32 	%r592, [wmma_bf16_pipeline_kernel_param_3];
	setp.ge.s32 	%p233, %r217, %r592;
	setp.ge.s32 	%p234, %r97, %r287;
	or.pred  	%p235, %p233, %p234;
	@%p235 bra 	$L__BB0_141;
	ld.param.f32 	%f1050, [wmma_bf16_pipeline_kernel_param_9];
	ld.global.f32 	%f667, [%rd29+168];
	fma.rn.f32 	%f668, %f1050, %f667, %f166;
	st.global.f32 	[%rd30+168], %f668;
$L__BB0_141:
	ld.param.u32 	%r593, [wmma_bf16_pipeline_kernel_param_3];
	setp.ge.s32 	%p236, %r217, %r593;
	setp.ge.s32 	%p237, %r98, %r287;
	or.pred  	%p238, %p236, %p237;
	@%p238 bra 	$L__BB0_143;
	ld.param.f32 	%f1051, [wmma_bf16_pipeline_kernel_param_9];
	ld.global.f32 	%f669, [%rd29+172];
	fma.rn.f32 	%f670, %f1051, %f669, %f166;
	st.global.f32 	[%rd30+172], %f670;
$L__BB0_143:
	ld.param.u32 	%r594, [wmma_bf16_pipeline_kernel_param_3];
	setp.ge.s32 	%p239, %r217, %r594;
	setp.ge.s32 	%p240, %r99, %r287;
	or.pred  	%p241, %p239, %p240;
	@%p241 bra 	$L__BB0_145;
	ld.param.f32 	%f1052, [wmma_bf16_pipeline_kernel_param_9];
	ld.global.f32 	%f671, [%rd29+176];
	fma.rn.f32 	%f672, %f1052, %f671, %f166;
	st.global.f32 	[%rd30+176], %f672;
$L__BB0_145:
	ld.param.u32 	%r595, [wmma_bf16_pipeline_kernel_param_3];
	setp.ge.s32 	%p242, %r217, %r595;
	setp.ge.s32 	%p243, %r100, %r287;
	or.pred  	%p244, %p242, %p243;
	@%p244 bra 	$L__BB0_147;
	ld.param.f32 	%f1053, [wmma_bf16_pipeline_kernel_param_9];
	ld.global.f32 	%f673, [%rd29+180];
	fma.rn.f32 	%f674, %f1053, %f673, %f166;
	st.global.f32 	[%rd30+180], %f674;
$L__BB0_147:
	ld.param.u32 	%r596, [wmma_bf16_pipeline_kernel_param_3];
	setp.ge.s32 	%p245, %r217, %r596;
	setp.ge.s32 	%p246, %r101, %r287;
	or.pred  	%p247, %p245, %p246;
	@%p247 bra 	$L__BB0_149;
	ld.param.f32 	%f1054, [wmma_bf16_pipeline_kernel_param_9];
	ld.global.f32 	%f675, [%rd29+184];
	fma.rn.f32 	%f676, %f1054, %f675, %f166;
	st.global.f32 	[%rd30+184], %f676;
$L__BB0_149:
	ld.param.u32 	%r597, [wmma_bf16_pipeline_kernel_param_3];
	setp.ge.s32 	%p248, %r217, %r597;
	setp.ge.s32 	%p249, %r102, %r287;
	or.pred  	%p250, %p248, %p249;
	@%p250 bra 	$L__BB0_151;
	ld.param.f32 	%f1055, [wmma_bf16_pipeline_kernel_param_9];
	ld.global.f32 	%f677, [%rd29+188];
	fma.rn.f32 	%f678, %f1055, %f677, %f166;
	st.global.f32 	[%rd30+188], %f678;
$L__BB0_151:
	add.s32 	%r766, %r766, 1;
	setp.ne.s32 	%p251, %r766, 16;
	@%p251 bra 	$L__BB0_119;
	ld.param.u32 	%r736, [wmma_bf16_pipeline_kernel_param_8];
	add.s64 	%rd212, %rd24, 192;
	ld.local.v4.f32 	{%f679, %f680, %f681, %f682}, [%rd22+96];
	ld.local.v4.f32 	{%f683, %f684, %f685, %f686}, [%rd22+112];
	wmma.store.d.sync.aligned.row.m16n16k16.global.f32 	[%rd212], {%f679, %f680, %f681, %f682, %f683, %f684, %f685, %f686}, %r736;
	mov.b32 	%r767, 0;
$L__BB0_153:
	ld.param.u32 	%r737, [wmma_bf16_pipeline_kernel_param_8];
	ld.param.u32 	%r598, [wmma_bf16_pipeline_kernel_param_3];
	setp.ge.s32 	%p252, %r103, %r287;
	add.s32 	%r220, %r767, %r208;
	setp.ge.s32 	%p253, %r220, %r598;
	mul.lo.s32 	%r525, %r767, %r737;
	mul.lo.s32 	%r526, %r220, %r737;
	mul.wide.s32 	%rd213, %r525, 4;
	add.s64 	%rd31, %rd24, %rd213;
	cvt.s64.s32 	%rd214, %r526;
	add.s64 	%rd215, %rd7, %rd214;
	shl.b64 	%rd216, %rd215, 2;
	add.s64 	%rd32, %rd6, %rd216;
	or.pred  	%p254, %p253, %p252;
	@%p254 bra 	$L__BB0_155;
	ld.param.f32 	%f1056, [wmma_bf16_pipeline_kernel_param_9];
	ld.global.f32 	%f687, [%rd31+192];
	fma.rn.f32 	%f688, %f1056, %f687, %f166;
	st.global.f32 	[%rd32+192], %f688;
$L__BB0_155:
	ld.param.u32 	%r599, [wmma_bf16_pipeline_kernel_param_3];
	setp.ge.s32 	%p255, %r220, %r599;
	setp.ge.s32 	%p256, %r104, %r287;
	or.pred  	%p257, %p255, %p256;
	@%p257 bra 	$L__BB0_157;
	ld.param.f32 	%f1057, [wmma_bf16_pipeline_kernel_param_9];
	ld.global.f32 	%f689, [%rd31+196];
	fma.rn.f32 	%f690, %f1057, %f689, %f166;
	st.global.f32 	[%rd32+196], %f690;
$L__BB0_157:
	ld.param.u32 	%r600, [wmma_bf16_pipeline_kernel_param_3];
	setp.ge.s32 	%p258, %r220, %r600;
	setp.ge.s32 	%p259, %r105, %r287;
	or.pred  	%p260, %p258, %p259;
	@%p260 bra 	$L__BB0_159;
	ld.param.f32 	%f1058, [wmma_bf16_pipeline_kernel_param_9];
	ld.global.f32 	%f691, [%rd31+200];
	fma.rn.f32 	%f692, %f1058, %f691, %f166;
	st.global.f32 	[%rd32+200], %f692;
$L__BB0_159:
	ld.param.u32 	%r601, [wmma_bf16_pipeline_kernel_param_3];
	setp.ge.s32 	%p261, %r220, %r601;
	setp.ge.s32 	%p262, %r106, %r287;
	or.pred  	%p263, %p261, %p262;
	@%p263 bra 	$L__BB0_161;
	ld.param.f32 	%f1059, [wmma_bf16_pipeline_kernel_param_9];
	ld.global.f32 	%f693, [%rd31+204];
	fma.rn.f32 	%f694, %f1059, %f693, %f166;
	st.global.f32 	[%rd32+204], %f694;
$L__BB0_161:
	ld.param.u32 	%r602, [wmma_bf16_pipeline_kernel_param_3];
	setp.ge.s32 	%p264, %r220, %r602;
	setp.ge.s32 	%p265, %r107, %r287;
	or.pred  	%p266, %p264, %p265;
	@%p266 bra 	$L__BB0_163;
	ld.param.f32 	%f1060, [wmma_bf16_pipeline_kernel_param_9];
	ld.global.f32 	%f695, [%rd31+208];
	fma.rn.f32 	%f696, %f1060, %f695, %f166;
	st.global.f32 	[%rd32+208], %f696;
$L__BB0_163:
	ld.param.u32 	%r603, [wmma_bf16_pipeline_kernel_param_3];
	setp.ge.s32 	%p267, %r220, %r603;
	setp.ge.s32 	%p268, %r108, %r287;
	or.pred  	%p269, %p267, %p268;
	@%p269 bra 	$L__BB0_165;
	ld.param.f32 	%f1061, [wmma_bf16_pipeline_kernel_param_9];
	ld.global.f32 	%f697, [%rd31+212];
	fma.rn.f32 	%f698, %f1061, %f697, %f166;
	st.global.f32 	[%rd32+212], %f698;
$L__BB0_165:
	ld.param.u32 	%r604, [wmma_bf16_pipeline_kernel_param_3];
	setp.ge.s32 	%p270, %r220, %r604;
	setp.ge.s32 	%p271, %r109, %r287;
	or.pred  	%p272, %p270, %p271;
	@%p272 bra 	$L__BB0_167;
	ld.param.f32 	%f1062, [wmma_bf16_pipeline_kernel_param_9];
	ld.global.f32 	%f699, [%rd31+216];
	fma.rn.f32 	%f700, %f1062, %f699, %f166;
	st.global.f32 	[%rd32+216], %f700;
$L__BB0_167:
	ld.param.u32 	%r605, [wmma_bf16_pipeline_kernel_param_3];
	setp.ge.s32 	%p273, %r220, %r605;
	setp.ge.s32 	%p274, %r110, %r287;
	or.pred  	%p275, %p273, %p274;
	@%p275 bra 	$L__BB0_169;
	ld.param.f32 	%f1063, [wmma_bf16_pipeline_kernel_param_9];
	ld.global.f32 	%f701, [%rd31+220];
	fma.rn.f32 	%f702, %f1063, %f701, %f166;
	st.global.f32 	[%rd32+220], %f702;
$L__BB0_169:
	ld.param.u32 	%r606, [wmma_bf16_pipeline_kernel_param_3];
	setp.ge.s32 	%p276, %r220, %r606;
	setp.ge.s32 	%p277, %r111, %r287;
	or.pred  	%p278, %p276, %p277;
	@%p278 bra 	$L__BB0_171;
	ld.param.f32 	%f1064, [wmma_bf16_pipeline_kernel_param_9];
	ld.global.f32 	%f703, [%rd31+224];
	fma.rn.f32 	%f704, %f1064, %f703, %f166;
	st.global.f32 	[%rd32+224], %f704;
$L__BB0_171:
	ld.param.u32 	%r607, [wmma_bf16_pipeline_kernel_param_3];
	setp.ge.s32 	%p279, %r220, %r607;
	setp.ge.s32 	%p280, %r112, %r287;
	or.pred  	%p281, %p279, %p280;
	@%p281 bra 	$L__BB0_173;
	ld.param.f32 	%f1065, [wmma_bf16_pipeline_kernel_param_9];
	ld.global.f32 	%f705, [%rd31+228];
	fma.rn.f32 	%f706, %f1065, %f705, %f166;
	st.global.f32 	[%rd32+228], %f706;
$L__BB0_173:
	ld.param.u32 	%r608, [wmma_bf16_pipeline_kernel_param_3];
	setp.ge.s32 	%p282, %r220, %r608;
	setp.ge.s32 	%p283, %r113, %r287;
	or.pred  	%p284, %p282, %p283;
	@%p284 bra 	$L__BB0_175;
	ld.param.f32 	%f1066, [wmma_bf16_pipeline_kernel_param_9];
	ld.global.f32 	%f707, [%rd31+232];
	fma.rn.f32 	%f708, %f1066, %f707, %f166;
	st.global.f32 	[%rd32+232], %f708;
$L__BB0_175:
	ld.param.u32 	%r609, [wmma_bf16_pipeline_kernel_param_3];
	setp.ge.s32 	%p285, %r220, %r609;
	setp.ge.s32 	%p286, %r114, %r287;
	or.pred  	%p287, %p285, %p286;
	@%p287 bra 	$L__BB0_177;
	ld.param.f32 	%f1067, [wmma_bf16_pipeline_kernel_param_9];
	ld.global.f32 	%f709, [%rd31+236];
	fma.rn.f32 	%f710, %f1067, %f709, %f166;
	st.global.f32 	[%rd32+236], %f710;
$L__BB0_177:
	ld.param.u32 	%r610, [wmma_bf16_pipeline_kernel_param_3];
	setp.ge.s32 	%p288, %r220, %r610;
	setp.ge.s32 	%p289, %r115, %r287;
	or.pred  	%p290, %p288, %p289;
	@%p290 bra 	$L__BB0_179;
	ld.param.f32 	%f1068, [wmma_bf16_pipeline_kernel_param_9];
	ld.global.f32 	%f711, [%rd31+240];
	fma.rn.f32 	%f712, %f1068, %f711, %f166;
	st.global.f32 	[%rd32+240], %f712;
$L__BB0_179:
	ld.param.u32 	%r611, [wmma_bf16_pipeline_kernel_param_3];
	setp.ge.s32 	%p291, %r220, %r611;
	setp.ge.s32 	%p292, %r116, %r287;
	or.pred  	%p293, %p291, %p292;
	@%p293 bra 	$L__BB0_181;
	ld.param.f32 	%f1069, [wmma_bf16_pipeline_kernel_param_9];
	ld.global.f32 	%f713, [%rd31+244];
	fma.rn.f32 	%f714, %f1069, %f713, %f166;
	st.global.f32 	[%rd32+244], %f714;
$L__BB0_181:
	ld.param.u32 	%r612, [wmma_bf16_pipeline_kernel_param_3];
	setp.ge.s32 	%p294, %r220, %r612;
	setp.ge.s32 	%p295, %r117, %r287;
	or.pred  	%p296, %p294, %p295;
	@%p296 bra 	$L__BB0_183;
	ld.param.f32 	%f1070, [wmma_bf16_pipeline_kernel_param_9];
	ld.global.f32 	%f715, [%rd31+248];
	fma.rn.f32 	%f716, %f1070, %f715, %f166;
	st.global.f32 	[%rd32+248], %f716;
$L__BB0_183:
	ld.param.u32 	%r613, [wmma_bf16_pipeline_kernel_param_3];
	setp.ge.s32 	%p297, %r220, %r613;
	setp.ge.s32 	%p298, %r118, %r287;
	or.pred  	%p299, %p297, %p298;
	@%p299 bra 	$L__BB0_323;
	ld.param.f32 	%f1071, [wmma_bf16_pipeline_kernel_param_9];
	ld.global.f32 	%f717, [%rd31+252];
	fma.rn.f32 	%f718, %f1071, %f717, %f166;
	st.global.f32 	[%rd32+252], %f718;
	bra.uni 	$L__BB0_323;
$L__BB0_185:
	cvt.u64.u32 	%rd8, %r54;
	add.s32 	%r119, %r54, 1;
	add.s32 	%r120, %r54, 2;
	add.s32 	%r121, %r54, 3;
	add.s32 	%r122, %r54, 4;
	add.s32 	%r123, %r54, 5;
	add.s32 	%r124, %r54, 6;
	add.s32 	%r125, %r54, 7;
	add.s32 	%r126, %r54, 8;
	add.s32 	%r127, %r54, 9;
	add.s32 	%r128, %r54, 10;
	add.s32 	%r129, %r54, 11;
	add.s32 	%r130, %r54, 12;
	add.s32 	%r131, %r54, 13;
	add.s32 	%r132, %r54, 14;
	add.s32 	%r133, %r54, 15;
	add.s32 	%r134, %r54, 16;
	add.s32 	%r135, %r54, 17;
	add.s32 	%r136, %r54, 18;
	add.s32 	%r137, %r54, 19;
	add.s32 	%r138, %r54, 20;
	add.s32 	%r139, %r54, 21;
	add.s32 	%r140, %r54, 22;
	add.s32 	%r141, %r54, 23;
	add.s32 	%r142, %r54, 24;
	add.s32 	%r143, %r54, 25;
	add.s32 	%r144, %r54, 26;
	add.s32 	%r145, %r54, 27;
	add.s32 	%r146, %r54, 28;
	add.s32 	%r147, %r54, 29;
	add.s32 	%r148, %r54, 30;
	add.s32 	%r149, %r54, 31;
	add.s32 	%r150, %r54, 32;
	add.s32 	%r151, %r54, 33;
	add.s32 	%r152, %r54, 34;
	add.s32 	%r153, %r54, 35;
	add.s32 	%r154, %r54, 36;
	add.s32 	%r155, %r54, 37;
	add.s32 	%r156, %r54, 38;
	add.s32 	%r157, %r54, 39;
	add.s32 	%r158, %r54, 40;
	add.s32 	%r159, %r54, 41;
	add.s32 	%r160, %r54, 42;
	add.s32 	%r161, %r54, 43;
	add.s32 	%r162, %r54, 44;
	add.s32 	%r163, %r54, 45;
	add.s32 	%r164, %r54, 46;
	add.s32 	%r165, %r54, 47;
	add.s32 	%r166, %r54, 48;
	add.s32 	%r167, %r54, 49;
	add.s32 	%r168, %r54, 50;
	add.s32 	%r169, %r54, 51;
	add.s32 	%r170, %r54, 52;
	add.s32 	%r171, %r54, 53;
	add.s32 	%r172, %r54, 54;
	add.s32 	%r173, %r54, 55;
	add.s32 	%r174, %r54, 56;
	add.s32 	%r175, %r54, 57;
	add.s32 	%r176, %r54, 58;
	add.s32 	%r177, %r54, 59;
	add.s32 	%r178, %r54, 60;
	add.s32 	%r179, %r54, 61;
	add.s32 	%r180, %r54, 62;
	add.s32 	%r181, %r54, 63;
	mov.b32 	%r754, 0;
$L__BB0_186:
	ld.param.u32 	%r738, [wmma_bf16_pipeline_kernel_param_8];
	shl.b32 	%r529, %r754, 4;
	add.s32 	%r183, %r55, %r529;
	mul.lo.s32 	%r760, %r183, %r738;
	cvt.s64.s32 	%rd217, %r760;
	mul.wide.u32 	%rd218, %r754, 128;
	add.s64 	%rd9, %rd5, %rd218;
	add.s64 	%rd10, %rd8, %rd217;
	shl.b64 	%rd219, %rd10, 2;
	add.s64 	%rd11, %rd6, %rd219;
	ld.local.v4.f32 	{%f719, %f720, %f721, %f722}, [%rd9];
	ld.local.v4.f32 	{%f723, %f724, %f725, %f726}, [%rd9+16];
	wmma.store.d.sync.aligned.row.m16n16k16.global.f32 	[%rd11], {%f719, %f720, %f721, %f722, %f723, %f724, %f725, %f726}, %r738;
	add.s32 	%r759, %r54, %r760;
	mov.b32 	%r761, 0;
	mov.u32 	%r758, %r183;
	mov.u32 	%r762, %r761;
$L__BB0_187:
	ld.param.u32 	%r614, [wmma_bf16_pipeline_kernel_param_3];
	setp.ge.s32 	%p302, %r54, %r287;
	setp.ge.s32 	%p303, %r758, %r614;
	mul.wide.s32 	%rd220, %r761, 4;
	add.s64 	%rd18, %rd11, %rd220;
	or.pred  	%p304, %p303, %p302;
	@%p304 bra 	$L__BB0_189;
	ld.param.f32 	%f1139, [wmma_bf16_pipeline_kernel_param_10];
	ld.param.f32 	%f1072, [wmma_bf16_pipeline_kernel_param_9];
	mul.wide.s32 	%rd221, %r759, 4;
	add.s64 	%rd222, %rd6, %rd221;
	ld.global.f32 	%f727, [%rd222];
	ld.global.f32 	%f728, [%rd18];
	mul.f32 	%f729, %f1072, %f728;
	fma.rn.f32 	%f730, %f1139, %f727, %f729;
	st.global.f32 	[%rd222], %f730;
$L__BB0_189:
	ld.param.u32 	%r615, [wmma_bf16_pipeline_kernel_param_3];
	setp.ge.s32 	%p305, %r758, %r615;
	setp.ge.s32 	%p306, %r119, %r287;
	cvt.s64.s32 	%rd223, %r760;
	add.s64 	%rd224, %rd8, %rd223;
	shl.b64 	%rd225, %rd224, 2;
	add.s64 	%rd19, %rd6, %rd225;
	or.pred  	%p307, %p305, %p306;
	@%p307 bra 	$L__BB0_191;
	ld.param.f32 	%f1140, [wmma_bf16_pipeline_kernel_param_10];
	ld.param.f32 	%f1073, [wmma_bf16_pipeline_kernel_param_9];
	ld.global.f32 	%f731, [%rd19+4];
	ld.global.f32 	%f732, [%rd18+4];
	mul.f32 	%f733, %f1073, %f732;
	fma.rn.f32 	%f734, %f1140, %f731, %f733;
	st.global.f32 	[%rd19+4], %f734;
$L__BB0_191:
	ld.param.u32 	%r616, [wmma_bf16_pipeline_kernel_param_3];
	setp.ge.s32 	%p308, %r758, %r616;
	setp.ge.s32 	%p309, %r120, %r287;
	or.pred  	%p310, %p308, %p309;
	@%p310 bra 	$L__BB0_193;
	ld.param.f32 	%f1141, [wmma_bf16_pipeline_kernel_param_10];
	ld.param.f32 	%f1074, [wmma_bf16_pipeline_kernel_param_9];
	ld.global.f32 	%f735, [%rd19+8];
	ld.global.f32 	%f736, [%rd18+8];
	mul.f32 	%f737, %f1074, %f736;
	fma.rn.f32 	%f738, %f1141, %f735, %f737;
	st.global.f32 	[%rd19+8], %f738;
$L__BB0_193:
	ld.param.u32 	%r617, [wmma_bf16_pipeline_kernel_param_3];
	setp.ge.s32 	%p311, %r758, %r617;
	setp.ge.s32 	%p312, %r121, %r287;
	or.pred  	%p313, %p311, %p312;
	@%p313 bra 	$L__BB0_195;
	ld.param.f32 	%f1142, [wmma_bf16_pipeline_kernel_param_10];
	ld.param.f32 	%f1075, [wmma_bf16_pipeline_kernel_param_9];
	ld.global.f32 	%f739, [%rd19+12];
	ld.global.f32 	%f740, [%rd18+12];
	mul.f32 	%f741, %f1075, %f740;
	fma.rn.f32 	%f742, %f1142, %f739, %f741;
	st.global.f32 	[%rd19+12], %f742;
$L__BB0_195:
	ld.param.u32 	%r618, [wmma_bf16_pipeline_kernel_param_3];
	setp.ge.s32 	%p314, %r758, %r618;
	setp.ge.s32 	%p315, %r122, %r287;
	or.pred  	%p316, %p314, %p315;
	@%p316 bra 	$L__BB0_197;
	ld.param.f32 	%f1143, [wmma_bf16_pipeline_kernel_param_10];
	ld.param.f32 	%f1076, [wmma_bf16_pipeline_kernel_param_9];
	ld.global.f32 	%f743, [%rd19+16];
	ld.global.f32 	%f744, [%rd18+16];
	mul.f32 	%f745, %f1076, %f744;
	fma.rn.f32 	%f746, %f1143, %f743, %f745;
	st.global.f32 	[%rd19+16], %f746;
$L__BB0_197:
	ld.param.u32 	%r619, [wmma_bf16_pipeline_kernel_param_3];
	setp.ge.s32 	%p317, %r758, %r619;
	setp.ge.s32 	%p318, %r123, %r287;
	or.pred  	%p319, %p317, %p318;
	@%p319 bra 	$L__BB0_199;
	ld.param.f32 	%f1144, [wmma_bf16_pipeline_kernel_param_10];
	ld.param.f32 	%f1077, [wmma_bf16_pipeline_kernel_param_9];
	ld.global.f32 	%f747, [%rd19+20];
	ld.global.f32 	%f748, [%rd18+20];
	mul.f32 	%f749, %f1077, %f748;
	fma.rn.f32 	%f750, %f1144, %f747, %f749;
	st.global.f32 	[%rd19+20], %f750;
$L__BB0_199:
	ld.param.u32 	%r620, [wmma_bf16_pipeline_kernel_param_3];
	setp.ge.s32 	%p320, %r758, %r620;
	setp.ge.s32 	%p321, %r124, %r287;
	or.pred  	%p322, %p320, %p321;
	@%p322 bra 	$L__BB0_201;
	ld.param.f32 	%f1145, [wmma_bf16_pipeline_kernel_param_10];
	ld.param.f32 	%f1078, [wmma_bf16_pipeline_kernel_param_9];
	ld.global.f32 	%f751, [%rd19+24];
	ld.global.f32 	%f752, [%rd18+24];
	mul.f32 	%f753, %f1078, %f752;
	fma.rn.f32 	%f754, %f1145, %f751, %f753;
	st.global.f32 	[%rd19+24], %f754;
$L__BB0_201:
	ld.param.u32 	%r621, [wmma_bf16_pipeline_kernel_param_3];
	setp.ge.s32 	%p323, %r758, %r621;
	setp.ge.s32 	%p324, %r125, %r287;
	or.pred  	%p325, %p323, %p324;
	@%p325 bra 	$L__BB0_203;
	ld.param.f32 	%f1146, [wmma_bf16_pipeline_kernel_param_10];
	ld.param.f32 	%f1079, [wmma_bf16_pipeline_kernel_param_9];
	ld.global.f32 	%f755, [%rd19+28];
	ld.global.f32 	%f756, [%rd18+28];
	mul.f32 	%f757, %f1079, %f756;
	fma.rn.f32 	%f758, %f1146, %f755, %f757;
	st.global.f32 	[%rd19+28], %f758;
$L__BB0_203:
	ld.param.u32 	%r622, [wmma_bf16_pipeline_kernel_param_3];
	setp.ge.s32 	%p326, %r758, %r622;
	setp.ge.s32 	%p327, %r126, %r287;
	or.pred  	%p328, %p326, %p327;
	@%p328 bra 	$L__BB0_205;
	ld.param.f32 	%f1147, [wmma_bf16_pipeline_kernel_param_10];
	ld.param.f32 	%f1080, [wmma_bf16_pipeline_kernel_param_9];
	ld.global.f32 	%f759, [%rd19+32];
	ld.global.f32 	%f760, [%rd18+32];
	mul.f32 	%f761, %f1080, %f760;
	fma.rn.f32 	%f762, %f1147, %f759, %f761;
	st.global.f32 	[%rd19+32], %f762;
$L__BB0_205:
	ld.param.u32 	%r623, [wmma_bf16_pipeline_kernel_param_3];
	setp.ge.s32 	%p329, %r758, %r623;
	setp.ge.s32 	%p330, %r127, %r287;
	or.pred  	%p331, %p329, %p330;
	@%p331 bra 	$L__BB0_207;
	ld.param.f32 	%f1148, [wmma_bf16_pipeline_kernel_param_10];
	ld.param.f32 	%f1081, [wmma_bf16_pipeline_kernel_param_9];
	ld.global.f32 	%f763, [%rd19+36];
	ld.global.f32 	%f764, [%rd18+36];
	mul.f32 	%f765, %f1081, %f764;
	fma.rn.f32 	%f766, %f1148, %f763, %f765;
	st.global.f32 	[%rd19+36], %f766;
$L__BB0_207:
	ld.param.u32 	%r624, [wmma_bf16_pipeline_kernel_param_3];
	setp.ge.s32 	%p332, %r758, %r624;
	setp.ge.s32 	%p333, %r128, %r287;
	or.pred  	%p334, %p332, %p333;
	@%p334 bra 	$L__BB0_209;
	ld.param.f32 	%f1149, [wmma_bf16_pipeline_kernel_param_10];
	ld.param.f32 	%f1082, [wmma_bf16_pipeline_kernel_param_9];
	ld.global.f32 	%f767, [%rd19+40];
	ld.global.f32 	%f768, [%rd18+40];
	mul.f32 	%f769, %f1082, %f768;
	fma.rn.f32 	%f770, %f1149, %f767, %f769;
	st.global.f32 	[%rd19+40], %f770;
$L__BB0_209:
	ld.param.u32 	%r625, [wmma_bf16_pipeline_kernel_param_3];
	setp.ge.s32 	%p335, %r758, %r625;
	setp.ge.s32 	%p336, %r129, %r287;
	or.pred  	%p337, %p335, %p336;
	@%p337 bra 	$L__BB0_211;
	ld.param.f32 	%f1150, [wmma_bf16_pipeline_kernel_param_10];
	ld.param.f32 	%f1083, [wmma_bf16_pipeline_kernel_param_9];
	ld.global.f32 	%f771, [%rd19+44];
	ld.global.f32 	%f772, [%rd18+44];
	mul.f32 	%f773, %f1083, %f772;
	fma.rn.f32 	%f774, %f1150, %f771, %f773;
	st.global.f32 	[%rd19+44], %f774;
$L__BB0_211:
	ld.param.u32 	%r626, [wmma_bf16_pipeline_kernel_param_3];
	setp.ge.s32 	%p338, %r758, %r626;
	setp.ge.s32 	%p339, %r130, %r287;
	or.pred  	%p340, %p338, %p339;
	@%p340 bra 	$L__BB0_213;
	ld.param.f32 	%f1151, [wmma_bf16_pipeline_kernel_param_10];
	ld.param.f32 	%f1084, [wmma_bf16_pipeline_kernel_param_9];
	ld.global.f32 	%f775, [%rd19+48];
	ld.global.f32 	%f776, [%rd18+48];
	mul.f32 	%f777, %f1084, %f776;
	fma.rn.f32 	%f778, %f1151, %f775, %f777;
	st.global.f32 	[%rd19+48], %f778;
$L__BB0_213:
	ld.param.u32 	%r627, [wmma_bf16_pipeline_kernel_param_3];
	setp.ge.s32 	%p341, %r758, %r627;
	setp.ge.s32 	%p342, %r131, %r287;
	or.pred  	%p343, %p341, %p342;
	@%p343 bra 	$L__BB0_215;
	ld.param.f32 	%f1152, [wmma_bf16_pipeline_kernel_param_10];
	ld.param.f32 	%f1085, [wmma_bf16_pipeline_kernel_param_9];
	ld.global.f32 	%f779, [%rd19+52];
	ld.global.f32 	%f780, [%rd18+52];
	mul.f32 	%f781, %f1085, %f780;
	fma.rn.f32 	%f782, %f1152, %f779, %f781;
	st.global.f32 	[%rd19+52], %f782;
$L__BB0_215:
	ld.param.u32 	%r628, [wmma_bf16_pipeline_kernel_param_3];
	setp.ge.s32 	%p344, %r758, %r628;
	setp.ge.s32 	%p345, %r132, %r287;
	or.pred  	%p346, %p344, %p345;
	@%p346 bra 	$L__BB0_217;
	ld.param.f32 	%f1153, [wmma_bf16_pipeline_kernel_param_10];
	ld.param.f32 	%f1086, [wmma_bf16_pipeline_kernel_param_9];
	ld.global.f32 	%f783, [%rd19+56];
	ld.global.f32 	%f784, [%rd18+56];
	mul.f32 	%f785, %f1086, %f784;
	fma.rn.f32 	%f786, %f1153, %f783, %f785;
	st.global.f32 	[%rd19+56], %f786;
$L__BB0_217:
	ld.param.u32 	%r629, [wmma_bf16_pipeline_kernel_param_3];
	setp.ge.s32 	%p347, %r758, %r629;
	setp.ge.s32 	%p348, %r133, %r287;
	or.pred  	%p349, %p347, %p348;
	@%p349 bra 	$L__BB0_219;
	ld.param.f32 	%f1154, [wmma_bf16_pipeline_kernel_param_10];
	ld.param.f32 	%f1087, [wmma_bf16_pipeline_kernel_param_9];
	ld.global.f32 	%f787, [%rd19+60];
	ld.global.f32 	%f788, [%rd18+60];
	mul.f32 	%f789, %f1087, %f788;
	fma.rn.f32 	%f790, %f1154, %f787, %f789;
	st.global.f32 	[%rd19+60], %f790;
$L__BB0_219:
	ld.param.u32 	%r739, [wmma_bf16_pipeline_kernel_param_8];
	add.s32 	%r762, %r762, 1;
	add.s32 	%r761, %r761, %r739;
	add.s32 	%r760, %r760, %r739;
	add.s32 	%r759, %r759, %r739;
	add.s32 	%r758, %r758, 1;
	setp.ne.s32 	%p350, %r762, 16;
	@%p350 bra 	$L__BB0_187;
	ld.param.u32 	%r740, [wmma_bf16_pipeline_kernel_param_8];
	add.s64 	%rd20, %rd10, 16;
	add.s64 	%rd21, %rd11, 64;
	ld.local.v4.f32 	{%f791, %f792, %f793, %f794}, [%rd9+32];
	ld.local.v4.f32 	{%f795, %f796, %f797, %f798}, [%rd9+48];
	wmma.store.d.sync.aligned.row.m16n16k16.global.f32 	[%rd21], {%f791, %f792, %f793, %f794, %f795, %f796, %f797, %f798}, %r740;
	mov.b32 	%r755, 0;
$L__BB0_221:
	ld.param.u32 	%r741, [wmma_bf16_pipeline_kernel_param_8];
	ld.param.u32 	%r630, [wmma_bf16_pipeline_kernel_param_3];
	setp.ge.s32 	%p351, %r134, %r287;
	add.s32 	%r187, %r755, %r183;
	setp.ge.s32 	%p352, %r187, %r630;
	mul.lo.s32 	%r531, %r187, %r741;
	mul.lo.s32 	%r188, %r755, %r741;
	cvt.s64.s32 	%rd226, %r531;
	add.s64 	%rd227, %rd8, %rd226;
	shl.b64 	%rd228, %rd227, 2;
	add.s64 	%rd12, %rd6, %rd228;
	or.pred  	%p353, %p352, %p351;
	@%p353 bra 	$L__BB0_223;
	ld.param.f32 	%f1155, [wmma_bf16_pipeline_kernel_param_10];
	ld.param.f32 	%f1088, [wmma_bf16_pipeline_kernel_param_9];
	ld.global.f32 	%f799, [%rd12+64];
	cvt.s64.s32 	%rd229, %r188;
	add.s64 	%rd230, %rd20, %rd229;
	shl.b64 	%rd231, %rd230, 2;
	add.s64 	%rd232, %rd6, %rd231;
	ld.global.f32 	%f800, [%rd232];
	mul.f32 	%f801, %f1088, %f800;
	fma.rn.f32 	%f802, %f1155, %f799, %f801;
	st.global.f32 	[%rd12+64], %f802;
$L__BB0_223:
	ld.param.u32 	%r631, [wmma_bf16_pipeline_kernel_param_3];
	setp.ge.s32 	%p354, %r187, %r631;
	setp.ge.s32 	%p355, %r135, %r287;
	mul.wide.s32 	%rd233, %r188, 4;
	add.s64 	%rd13, %rd21, %rd233;
	or.pred  	%p356, %p354, %p355;
	@%p356 bra 	$L__BB0_225;
	ld.param.f32 	%f1156, [wmma_bf16_pipeline_kernel_param_10];
	ld.param.f32 	%f1089, [wmma_bf16_pipeline_kernel_param_9];
	ld.global.f32 	%f803, [%rd12+68];
	ld.global.f32 	%f804, [%rd13+4];
	mul.f32 	%f805, %f1089, %f804;
	fma.rn.f32 	%f806, %f1156, %f803, %f805;
	st.global.f32 	[%rd12+68], %f806;
$L__BB0_225:
	ld.param.u32 	%r632, [wmma_bf16_pipeline_kernel_param_3];
	setp.ge.s32 	%p357, %r187, %r632;
	setp.ge.s32 	%p358, %r136, %r287;
	or.pred  	%p359, %p357, %p358;
	@%p359 bra 	$L__BB0_227;
	ld.param.f32 	%f1157, [wmma_bf16_pipeline_kernel_param_10];
	ld.param.f32 	%f1090, [wmma_bf16_pipeline_kernel_param_9];
	ld.global.f32 	%f807, [%rd12+72];
	ld.global.f32 	%f808, [%rd13+8];
	mul.f32 	%f809, %f1090, %f808;
	fma.rn.f32 	%f810, %f1157, %f807, %f809;
	st.global.f32 	[%rd12+72], %f810;
$L__BB0_227:
	ld.param.u32 	%r633, [wmma_bf16_pipeline_kernel_param_3];
	setp.ge.s32 	%p360, %r187, %r633;
	setp.ge.s32 	%p361, %r137, %r287;
	or.pred  	%p362, %p360, %p361;
	@%p362 bra 	$L__BB0_229;
	ld.param.f32 	%f1158, [wmma_bf16_pipeline_kernel_param_10];
	ld.param.f32 	%f1091, [wmma_bf16_pipeline_kernel_param_9];
	ld.global.f32 	%f811, [%rd12+76];
	ld.global.f32 	%f812, [%rd13+12];
	mul.f32 	%f813, %f1091, %f812;
	fma.rn.f32 	%f814, %f1158, %f811, %f813;
	st.global.f32 	[%rd12+76], %f814;
$L__BB0_229:
	ld.param.u32 	%r634, [wmma_bf16_pipeline_kernel_param_3];
	setp.ge.s32 	%p363, %r187, %r634;
	setp.ge.s32 	%p364, %r138, %r287;
	or.pred  	%p365, %p363, %p364;
	@%p365 bra 	$L__BB0_231;
	ld.param.f32 	%f1159, [wmma_bf16_pipeline_kernel_param_10];
	ld.param.f32 	%f1092, [wmma_bf16_pipeline_kernel_param_9];
	ld.global.f32 	%f815, [%rd12+80];
	ld.global.f32 	%f816, [%rd13+16];
	mul.f32 	%f817, %f1092, %f816;
	fma.rn.f32 	%f818, %f1159, %f815, %f817;
	st.global.f32 	[%rd12+80], %f818;
$L__BB0_231:
	ld.param.u32 	%r635, [wmma_bf16_pipeline_kernel_param_3];
	setp.ge.s32 	%p366, %r187, %r635;
	setp.ge.s32 	%p367, %r139, %r287;
	or.pred  	%p368, %p366, %p367;
	@%p368 bra 	$L__BB0_233;
	ld.param.f32 	%f1160, [wmma_bf16_pipeline_kernel_param_10];
	ld.param.f32 	%f1093, [wmma_bf16_pipeline_kernel_param_9];
	ld.global.f32 	%f819, [%rd12+84];
	ld.global.f32 	%f820, [%rd13+20];
	mul.f32 	%f821, %f1093, %f820;
	fma.rn.f32 	%f822, %f1160, %f819, %f821;
	st.global.f32 	[%rd12+84], %f822;
$L__BB0_233:
	ld.param.u32 	%r636, [wmma_bf16_pipeline_kernel_param_3];
	setp.ge.s32 	%p369, %r187, %r636;
	setp.ge.s32 	%p370, %r140, %r287;
	or.pred  	%p371, %p369, %p370;
	@%p371 bra 	$L__BB0_235;
	ld.param.f32 	%f1161, [wmma_bf16_pipeline_kernel_param_10];
	ld.param.f32 	%f1094, [wmma_bf16_pipeline_kernel_param_9];
	ld.global.f32 	%f823, [%rd12+88];
	ld.global.f32 	%f824, [%rd13+24];
	mul.f32 	%f825, %f1094, %f824;
	fma.rn.f32 	%f826, %f1161, %f823, %f825;
	st.global.f32 	[%rd12+88], %f826;
$L__BB0_235:
	ld.param.u32 	%r637, [wmma_bf16_pipeline_kernel_param_3];
	setp.ge.s32 	%p372, %r187, %r637;
	setp.ge.s32 	%p373, %r141, %r287;
	or.pred  	%p374, %p372, %p373;
	@%p374 bra 	$L__BB0_237;
	ld.param.f32 	%f1162, [wmma_bf16_pipeline_kernel_param_10];
	ld.param.f32 	%f1095, [wmma_bf16_pipeline_kernel_param_9];
	ld.global.f32 	%f827, [%rd12+92];
	ld.global.f32 	%f828, [%rd13+28];
	mul.f32 	%f829, %f1095, %f828;
	fma.rn.f32 	%f830, %f1162, %f827, %f829;
	st.global.f32 	[%rd12+92], %f830;
$L__BB0_237:
	ld.param.u32 	%r638, [wmma_bf16_pipeline_kernel_param_3];
	setp.ge.s32 	%p375, %r187, %r638;
	setp.ge.s32 	%p376, %r142, %r287;
	or.pred  	%p377, %p375, %p376;
	@%p377 bra 	$L__BB0_239;
	ld.param.f32 	%f1163, [wmma_bf16_pipeline_kernel_param_10];
	ld.param.f32 	%f1096, [wmma_bf16_pipeline_kernel_param_9];
	ld.global.f32 	%f831, [%rd12+96];
	ld.global.f32 	%f832, [%rd13+32];
	mul.f32 	%f833, %f1096, %f832;
	fma.rn.f32 	%f834, %f1163, %f831, %f833;
	st.global.f32 	[%rd12+96], %f834;
$L__BB0_239:
	ld.param.u32 	%r639, [wmma_bf16_pipeline_kernel_param_3];
	setp.ge.s32 	%p378, %r187, %r639;
	setp.ge.s32 	%p379, %r143, %r287;
	or.pred  	%p380, %p378, %p379;
	@%p380 bra 	$L__BB0_241;
	ld.param.f32 	%f1164, [wmma_bf16_pipeline_kernel_param_10];
	ld.param.f32 	%f1097, [wmma_bf16_pipeline_kernel_param_9];
	ld.global.f32 	%f835, [%rd12+100];
	ld.global.f32 	%f836, [%rd13+36];
	mul.f32 	%f837, %f1097, %f836;
	fma.rn.f32 	%f838, %f1164, %f835, %f837;
	st.global.f32 	[%rd12+100], %f838;
$L__BB0_241:
	ld.param.u32 	%r640, [wmma_bf16_pipeline_kernel_param_3];
	setp.ge.s32 	%p381, %r187, %r640;
	setp.ge.s32 	%p382, %r144, %r287;
	or.pred  	%p383, %p381, %p382;
	@%p383 bra 	$L__BB0_243;
	ld.param.f32 	%f1165, [wmma_bf16_pipeline_kernel_param_10];
	ld.param.f32 	%f1098, [wmma_bf16_pipeline_kernel_param_9];
	ld.global.f32 	%f839, [%rd12+104];
	ld.global.f32 	%f840, [%rd13+40];
	mul.f32 	%f841, %f1098, %f840;
	fma.rn.f32 	%f842, %f1165, %f839, %f841;
	st.global.f32 	[%rd12+104], %f842;
$L__BB0_243:
	ld.param.u32 	%r641, [wmma_bf16_pipeline_kernel_param_3];
	setp.ge.s32 	%p384, %r187, %r641;
	setp.ge.s32 	%p385, %r145, %r287;
	or.pred  	%p386, %p384, %p385;
	@%p386 bra 	$L__BB0_245;
	ld.param.f32 	%f1166, [wmma_bf16_pipeline_kernel_param_10];
	ld.param.f32 	%f1099, [wmma_bf16_pipeline_kernel_param_9];
	ld.global.f32 	%f843, [%rd12+108];
	ld.global.f32 	%f844, [%rd13+44];
	mul.f32 	%f845, %f1099, %f844;
	fma.rn.f32 	%f846, %f1166, %f843, %f845;
	st.global.f32 	[%rd12+108], %f846;
$L__BB0_245:
	ld.param.u32 	%r642, [wmma_bf16_pipeline_kernel_param_3];
	setp.ge.s32 	%p387, %r187, %r642;
	setp.ge.s32 	%p388, %r146, %r287;
	or.pred  	%p389, %p387, %p388;
	@%p389 bra 	$L__BB0_247;
	ld.param.f32 	%f1167, [wmma_bf16_pipeline_kernel_param_10];
	ld.param.f32 	%f1100, [wmma_bf16_pipeline_kernel_param_9];
	ld.global.f32 	%f847, [%rd12+112];
	ld.global.f32 	%f848, [%rd13+48];
	mul.f32 	%f849, %f1100, %f848;
	fma.rn.f32 	%f850, %f1167, %f847, %f849;
	st.global.f32 	[%rd12+112], %f850;
$L__BB0_247:
	ld.param.u32 	%r643, [wmma_bf16_pipeline_kernel_param_3];
	setp.ge.s32 	%p390, %r187, %r643;
	setp.ge.s32 	%p391, %r147, %r287;
	or.pred  	%p392, %p390, %p391;
	@%p392 bra 	$L__BB0_249;
	ld.param.f32 	%f1168, [wmma_bf16_pipeline_kernel_param_10];
	ld.param.f32 	%f1101, [wmma_bf16_pipeline_kernel_param_9];
	ld.global.f32 	%f851, [%rd12+116];
	ld.global.f32 	%f852, [%rd13+52];
	mul.f32 	%f853, %f1101, %f852;
	fma.rn.f32 	%f854, %f1168, %f851, %f853;
	st.global.f32 	[%rd12+116], %f854;
$L__BB0_249:
	ld.param.u32 	%r644, [wmma_bf16_pipeline_kernel_param_3];
	setp.ge.s32 	%p393, %r187, %r644;
	setp.ge.s32 	%p394, %r148, %r287;
	or.pred  	%p395, %p393, %p394;
	@%p395 bra 	$L__BB0_251;
	ld.param.f32 	%f1169, [wmma_bf16_pipeline_kernel_param_10];
	ld.param.f32 	%f1102, [wmma_bf16_pipeline_kernel_param_9];
	ld.global.f32 	%f855, [%rd12+120];
	ld.global.f32 	%f856, [%rd13+56];
	mul.f32 	%f857, %f1102, %f856;
	fma.rn.f32 	%f858, %f1169, %f855, %f857;
	st.global.f32 	[%rd12+120], %f858;
$L__BB0_251:
	ld.param.u32 	%r645, [wmma_bf16_pipeline_kernel_param_3];
	setp.ge.s32 	%p396, %r187, %r645;
	setp.ge.s32 	%p397, %r149, %r287;
	or.pred  	%p398, %p396, %p397;
	@%p398 bra 	$L__BB0_253;
	ld.param.f32 	%f1170, [wmma_bf16_pipeline_kernel_param_10];
	ld.param.f32 	%f1103, [wmma_bf16_pipeline_kernel_param_9];
	ld.global.f32 	%f859, [%rd12+124];
	ld.global.f32 	%f860, [%rd13+60];
	mul.f32 	%f861, %f1103, %f860;
	fma.rn.f32 	%f862, %f1170, %f859, %f861;
	st.global.f32 	[%rd12+124], %f862;
$L__BB0_253:
	add.s32 	%r755, %r755, 1;
	setp.ne.s32 	%p399, %r755, 16;
	@%p399 bra 	$L__BB0_221;
	ld.param.u32 	%r742, [wmma_bf16_pipeline_kernel_param_8];
	add.s64 	%rd234, %rd11, 128;
	ld.local.v4.f32 	{%f863, %f864, %f865, %f866}, [%rd9+64];
	ld.local.v4.f32 	{%f867, %f868, %f869, %f870}, [%rd9+80];
	wmma.store.d.sync.aligned.row.m16n16k16.global.f32 	[%rd234], {%f863, %f864, %f865, %f866, %f867, %f868, %f869, %f870}, %r742;
	mov.b32 	%r756, 0;
$L__BB0_255:
	ld.param.u32 	%r743, [wmma_bf16_pipeline_kernel_param_8];
	ld.param.u32 	%r646, [wmma_bf16_pipeline_kernel_param_3];
	setp.ge.s32 	%p400, %r150, %r287;
	add.s32 	%r191, %r756, %r183;
	setp.ge.s32 	%p401, %r191, %r646;
	mul.lo.s32 	%r533, %r191, %r743;
	mul.lo.s32 	%r534, %r756, %r743;
	cvt.s64.s32 	%rd235, %r533;
	add.s64 	%rd236, %rd8, %rd235;
	shl.b64 	%rd237, %rd236, 2;
	add.s64 	%rd14, %rd6, %rd237;
	mul.wide.s32 	%rd238, %r534, 4;
	add.s64 	%rd15, %rd11, %rd238;
	or.pred  	%p402, %p401, %p400;
	@%p402 bra 	$L__BB0_257;
	ld.param.f32 	%f1171, [wmma_bf16_pipeline_kernel_param_10];
	ld.param.f32 	%f1104, [wmma_bf16_pipeline_kernel_param_9];
	ld.global.f32 	%f871, [%rd14+128];
	ld.global.f32 	%f872, [%rd15+128];
	mul.f32 	%f873, %f1104, %f872;
	fma.rn.f32 	%f874, %f1171, %f871, %f873;
	st.global.f32 	[%rd14+128], %f874;
$L__BB0_257:
	ld.param.u32 	%r647, [wmma_bf16_pipeline_kernel_param_3];
	setp.ge.s32 	%p403, %r191, %r647;
	setp.ge.s32 	%p404, %r151, %r287;
	or.pred  	%p405, %p403, %p404;
	@%p405 bra 	$L__BB0_259;
	ld.param.f32 	%f1172, [wmma_bf16_pipeline_kernel_param_10];
	ld.param.f32 	%f1105, [wmma_bf16_pipeline_kernel_param_9];
	ld.global.f32 	%f875, [%rd14+132];
	ld.global.f32 	%f876, [%rd15+132];
	mul.f32 	%f877, %f1105, %f876;
	fma.rn.f32 	%f878, %f1172, %f875, %f877;
	st.global.f32 	[%rd14+132], %f878;
$L__BB0_259:
	ld.param.u32 	%r648, [wmma_bf16_pipeline_kernel_param_3];
	setp.ge.s32 	%p406, %r191, %r648;
	setp.ge.s32 	%p407, %r152, %r287;
	or.pred  	%p408, %p406, %p407;
	@%p408 bra 	$L__BB0_261;
	ld.param.f32 	%f1173, [wmma_bf16_pipeline_kernel_param_10];
	ld.param.f32 	%f1106, [wmma_bf16_pipeline_kernel_param_9];
	ld.global.f32 	%f879, [%rd14+136];
	ld.global.f32 	%f880, [%rd15+136];
	mul.f32 	%f881, %f1106, %f880;
	fma.rn.f32 	%f882, %f1173, %f879, %f881;
	st.global.f32 	[%rd14+136], %f882;
$L__BB0_261:
	ld.param.u32 	%r649, [wmma_bf16_pipeline_kernel_param_3];
	setp.ge.s32 	%p409, %r191, %r649;
	setp.ge.s32 	%p410, %r153, %r287;
	or.pred  	%p411, %p409, %p410;
	@%p411 bra 	$L__BB0_263;
	ld.param.f32 	%f1174, [wmma_bf16_pipeline_kernel_param_10];
	ld.param.f32 	%f1107, [wmma_bf16_pipeline_kernel_param_9];
	ld.global.f32 	%f883, [%rd14+140];
	ld.global.f32 	%f884, [%rd15+140];
	mul.f32 	%f885, %f1107, %f884;
	fma.rn.f32 	%f886, %f1174, %f883, %f885;
	st.global.f32 	[%rd14+140], %f886;
$L__BB0_263:
	ld.param.u32 	%r650, [wmma_bf16_pipeline_kernel_param_3];
	setp.ge.s32 	%p412, %r191, %r650;
	setp.ge.s32 	%p413, %r154, %r287;
	or.pred  	%p414, %p412, %p413;
	@%p414 bra 	$L__BB0_265;
	ld.param.f32 	%f1175, [wmma_bf16_pipeline_kernel_param_10];
	ld.param.f32 	%f1108, [wmma_bf16_pipeline_kernel_param_9];
	ld.global.f32 	%f887, [%rd14+144];
	ld.global.f32 	%f888, [%rd15+144];
	mul.f32 	%f889, %f1108, %f888;
	fma.rn.f32 	%f890, %f1175, %f887, %f889;
	st.global.f32 	[%rd14+144], %f890;
$L__BB0_265:
	ld.param.u32 	%r651, [wmma_bf16_pipeline_kernel_param_3];
	setp.ge.s32 	%p415, %r191, %r651;
	setp.ge.s32 	%p416, %r155, %r287;
	or.pred  	%p417, %p415, %p416;
	@%p417 bra 	$L__BB0_267;
	ld.param.f32 	%f1176, [wmma_bf16_pipeline_kernel_param_10];
	ld.param.f32 	%f1109, [wmma_bf16_pipeline_kernel_param_9];
	ld.global.f32 	%f891, [%rd14+148];
	ld.global.f32 	%f892, [%rd15+148];
	mul.f32 	%f893, %f1109, %f892;
	fma.rn.f32 	%f894, %f1176, %f891, %f893;
	st.global.f32 	[%rd14+148], %f894;
$L__BB0_267:
	ld.param.u32 	%r652, [wmma_bf16_pipeline_kernel_param_3];
	setp.ge.s32 	%p418, %r191, %r652;
	setp.ge.s32 	%p419, %r156, %r287;
	or.pred  	%p420, %p418, %p419;
	@%p420 bra 	$L__BB0_269;
	ld.param.f32 	%f1177, [wmma_bf16_pipeline_kernel_param_10];
	ld.param.f32 	%f1110, [wmma_bf16_pipeline_kernel_param_9];
	ld.global.f32 	%f895, [%rd14+152];
	ld.global.f32 	%f896, [%rd15+152];
	mul.f32 	%f897, %f1110, %f896;
	fma.rn.f32 	%f898, %f1177, %f895, %f897;
	st.global.f32 	[%rd14+152], %f898;
$L__BB0_269:
	ld.param.u32 	%r653, [wmma_bf16_pipeline_kernel_param_3];
	setp.ge.s32 	%p421, %r191, %r653;
	setp.ge.s32 	%p422, %r157, %r287;
	or.pred  	%p423, %p421, %p422;
	@%p423 bra 	$L__BB0_271;
	ld.param.f32 	%f1178, [wmma_bf16_pipeline_kernel_param_10];
	ld.param.f32 	%f1111, [wmma_bf16_pipeline_kernel_param_9];
	ld.global.f32 	%f899, [%rd14+156];
	ld.global.f32 	%f900, [%rd15+156];
	mul.f32 	%f901, %f1111, %f900;
	fma.rn.f32 	%f902, %f1178, %f899, %f901;
	st.global.f32 	[%rd14+156], %f902;
$L__BB0_271:
	ld.param.u32 	%r654, [wmma_bf16_pipeline_kernel_param_3];
	setp.ge.s32 	%p424, %r191, %r654;
	setp.ge.s32 	%p425, %r158, %r287;
	or.pred  	%p426, %p424, %p425;
	@%p426 bra 	$L__BB0_273;
	ld.param.f32 	%f1179, [wmma_bf16_pipeline_kernel_param_10];
	ld.param.f32 	%f1112, [wmma_bf16_pipeline_kernel_param_9];
	ld.global.f32 	%f903, [%rd14+160];
	ld.global.f32 	%f904, [%rd15+160];
	mul.f32 	%f905, %f1112, %f904;
	fma.rn.f32 	%f906, %f1179, %f903, %f905;
	st.global.f32 	[%rd14+160], %f906;
$L__BB0_273:
	ld.param.u32 	%r655, [wmma_bf16_pipeline_kernel_param_3];
	setp.ge.s32 	%p427, %r191, %r655;
	setp.ge.s32 	%p428, %r159, %r287;
	or.pred  	%p429, %p427, %p428;
	@%p429 bra 	$L__BB0_275;
	ld.param.f32 	%f1180, [wmma_bf16_pipeline_kernel_param_10];
	ld.param.f32 	%f1113, [wmma_bf16_pipeline_kernel_param_9];
	ld.global.f32 	%f907, [%rd14+164];
	ld.global.f32 	%f908, [%rd15+164];
	mul.f32 	%f909, %f1113, %f908;
	fma.rn.f32 	%f910, %f1180, %f907, %f909;
	st.global.f32 	[%rd14+164], %f910;
$L__BB0_275:
	ld.param.u32 	%r656, [wmma_bf16_pipeline_kernel_param_3];
	setp.ge.s32 	%p430, %r191, %r656;
	setp.ge.s32 	%p431, %r160, %r287;
	or.pred  	%p432, %p430, %p431;
	@%p432 bra 	$L__BB0_277;
	ld.param.f32 	%f1181, [wmma_bf16_pipeline_kernel_param_10];
	ld.param.f32 	%f1114, [wmma_bf16_pipeline_kernel_param_9];
	ld.global.f32 	%f911, [%rd14+168];
	ld.global.f32 	%f912, [%rd15+168];
	mul.f32 	%f913, %f1114, %f912;
	fma.rn.f32 	%f914, %f1181, %f911, %f913;
	st.global.f32 	[%rd14+168], %f914;
$L__BB0_277:
	ld.param.u32 	%r657, [wmma_bf16_pipeline_kernel_param_3];
	setp.ge.s32 	%p433, %r191, %r657;
	setp.ge.s32 	%p434, %r161, %r287;
	or.pred  	%p435, %p433, %p434;
	@%p435 bra 	$L__BB0_279;
	ld.param.f32 	%f1182, [wmma_bf16_pipeline_kernel_param_10];
	ld.param.f32 	%f1115, [wmma_bf16_pipeline_kernel_param_9];
	ld.global.f32 	%f915, [%rd14+172];
	ld.global.f32 	%f916, [%rd15+172];
	mul.f32 	%f917, %f1115, %f916;
	fma.rn.f32 	%f918, %f1182, %f915, %f917;
	st.global.f32 	[%rd14+172], %f918;
$L__BB0_279:
	ld.param.u32 	%r658, [wmma_bf16_pipeline_kernel_param_3];
	setp.ge.s32 	%p436, %r191, %r658;
	setp.ge.s32 	%p437, %r162, %r287;
	or.pred  	%p438, %p436, %p437;
	@%p438 bra 	$L__BB0_281;
	ld.param.f32 	%f1183, [wmma_bf16_pipeline_kernel_param_10];
	ld.param.f32 	%f1116, [wmma_bf16_pipeline_kernel_param_9];
	ld.global.f32 	%f919, [%rd14+176];
	ld.global.f32 	%f920, [%rd15+176];
	mul.f32 	%f921, %f1116, %f920;
	fma.rn.f32 	%f922, %f1183, %f919, %f921;
	st.global.f32 	[%rd14+176], %f922;
$L__BB0_281:
	ld.param.u32 	%r659, [wmma_bf16_pipeline_kernel_param_3];
	setp.ge.s32 	%p439, %r191, %r659;
	setp.ge.s32 	%p440, %r163, %r287;
	or.pred  	%p441, %p439, %p440;
	@%p441 bra 	$L__BB0_283;
	ld.param.f32 	%f1184, [wmma_bf16_pipeline_kernel_param_10];
	ld.param.f32 	%f1117, [wmma_bf16_pipeline_kernel_param_9];
	ld.global.f32 	%f923, [%rd14+180];
	ld.global.f32 	%f924, [%rd15+180];
	mul.f32 	%f925, %f1117, %f924;
	fma.rn.f32 	%f926, %f1184, %f923, %f925;
	st.global.f32 	[%rd14+180], %f926;
$L__BB0_283:
	ld.param.u32 	%r660, [wmma_bf16_pipeline_kernel_param_3];
	setp.ge.s32 	%p442, %r191, %r660;
	setp.ge.s32 	%p443, %r164, %r287;
	or.pred  	%p444, %p442, %p443;
	@%p444 bra 	$L__BB0_285;
	ld.param.f32 	%f1185, [wmma_bf16_pipeline_kernel_param_10];
	ld.param.f32 	%f1118, [wmma_bf16_pipeline_kernel_param_9];
	ld.global.f32 	%f927, [%rd14+184];
	ld.global.f32 	%f928, [%rd15+184];
	mul.f32 	%f929, %f1118, %f928;
	fma.rn.f32 	%f930, %f1185, %f927, %f929;
	st.global.f32 	[%rd14+184], %f930;
$L__BB0_285:
	ld.param.u32 	%r661, [wmma_bf16_pipeline_kernel_param_3];
	setp.ge.s32 	%p445, %r191, %r661;
	setp.ge.s32 	%p446, %r165, %r287;
	or.pred  	%p447, %p445, %p446;
	@%p447 bra 	$L__BB0_287;
	ld.param.f32 	%f1186, [wmma_bf16_pipeline_kernel_param_10];
	ld.param.f32 	%f1119, [wmma_bf16_pipeline_kernel_param_9];
	ld.global.f32 	%f931, [%rd14+188];
	ld.global.f32 	%f932, [%rd15+188];
	mul.f32 	%f933, %f1119, %f932;
	fma.rn.f32 	%f934, %f1186, %f931, %f933;
	st.global.f32 	[%rd14+188], %f934;
$L__BB0_287:
	add.s32 	%r756, %r756, 1;
	setp.ne.s32 	%p448, %r756, 16;
	@%p448 bra 	$L__BB0_255;
	ld.param.u32 	%r744, [wmma_bf16_pipeline_kernel_param_8];
	add.s64 	%rd239, %rd11, 192;
	ld.local.v4.f32 	{%f935, %f936, %f937, %f938}, [%rd9+96];
	ld.local.v4.f32 	{%f939, %f940, %f941, %f942}, [%rd9+112];
	wmma.store.d.sync.aligned.row.m16n16k16.global.f32 	[%rd239], {%f935, %f936, %f937, %f938, %f939, %f940, %f941, %f942}, %r744;
	mov.b32 	%r757, 0;
$L__BB0_289:
	ld.param.u32 	%r745, [wmma_bf16_pipeline_kernel_param_8];
	ld.param.u32 	%r662, [wmma_bf16_pipeline_kernel_param_3];
	setp.ge.s32 	%p449, %r166, %r287;
	add.s32 	%r194, %r757, %r183;
	setp.ge.s32 	%p450, %r194, %r662;
	mul.lo.s32 	%r536, %r194, %r745;
	mul.lo.s32 	%r537, %r757, %r745;
	cvt.s64.s32 	%rd240, %r536;
	add.s64 	%rd241, %rd8, %rd240;
	shl.b64 	%rd242, %rd241, 2;
	add.s64 	%rd16, %rd6, %rd242;
	mul.wide.s32 	%rd243, %r537, 4;
	add.s64 	%rd17, %rd11, %rd243;
	or.pred  	%p451, %p450, %p449;
	@%p451 bra 	$L__BB0_291;
	ld.param.f32 	%f1187, [wmma_bf16_pipeline_kernel_param_10];
	ld.param.f32 	%f1120, [wmma_bf16_pipeline_kernel_param_9];
	ld.global.f32 	%f943, [%rd16+192];
	ld.global.f32 	%f944, [%rd17+192];
	mul.f32 	%f945, %f1120, %f944;
	fma.rn.f32 	%f946, %f1187, %f943, %f945;
	st.global.f32 	[%rd16+192], %f946;
$L__BB0_291:
	ld.param.u32 	%r663, [wmma_bf16_pipeline_kernel_param_3];
	setp.ge.s32 	%p452, %r194, %r663;
	setp.ge.s32 	%p453, %r167, %r287;
	or.pred  	%p454, %p452, %p453;
	@%p454 bra 	$L__BB0_293;
	ld.param.f32 	%f1188, [wmma_bf16_pipeline_kernel_param_10];
	ld.param.f32 	%f1121, [wmma_bf16_pipeline_kernel_param_9];
	ld.global.f32 	%f947, [%rd16+196];
	ld.global.f32 	%f948, [%rd17+196];
	mul.f32 	%f949, %f1121, %f948;
	fma.rn.f32 	%f950, %f1188, %f947, %f949;
	st.global.f32 	[%rd16+196], %f950;
$L__BB0_293:
	ld.param.u32 	%r664, [wmma_bf16_pipeline_kernel_param_3];
	setp.ge.s32 	%p455, %r194, %r664;
	setp.ge.s32 	%p456, %r168, %r287;
	or.pred  	%p457, %p455, %p456;
	@%p457 bra 	$L__BB0_295;
	ld.param.f32 	%f1189, [wmma_bf16_pipeline_kernel_param_10];
	ld.param.f32 	%f1122, [wmma_bf16_pipeline_kernel_param_9];
	ld.global.f32 	%f951, [%rd16+200];
	ld.global.f32 	%f952, [%rd17+200];
	mul.f32 	%f953, %f1122, %f952;
	fma.rn.f32 	%f954, %f1189, %f951, %f953;
	st.global.f32 	[%rd16+200], %f954;
$L__BB0_295:
	ld.param.u32 	%r665, [wmma_bf16_pipeline_kernel_param_3];
	setp.ge.s32 	%p458, %r194, %r665;
	setp.ge.s32 	%p459, %r169, %r287;
	or.pred  	%p460, %p458, %p459;
	@%p460 bra 	$L__BB0_297;
	ld.param.f32 	%f1190, [wmma_bf16_pipeline_kernel_param_10];
	ld.param.f32 	%f1123, [wmma_bf16_pipeline_kernel_param_9];
	ld.global.f32 	%f955, [%rd16+204];
	ld.global.f32 	%f956, [%rd17+204];
	mul.f32 	%f957, %f1123, %f956;
	fma.rn.f32 	%f958, %f1190, %f955, %f957;
	st.global.f32 	[%rd16+204], %f958;
$L__BB0_297:
	ld.param.u32 	%r666, [wmma_bf16_pipeline_kernel_param_3];
	setp.ge.s32 	%p461, %r194, %r666;
	setp.ge.s32 	%p462, %r170, %r287;
	or.pred  	%p463, %p461, %p462;
	@%p463 bra 	$L__BB0_299;
	ld.param.f32 	%f1191, [wmma_bf16_pipeline_kernel_param_10];
	ld.param.f32 	%f1124, [wmma_bf16_pipeline_kernel_param_9];
	ld.global.f32 	%f959, [%rd16+208];
	ld.global.f32 	%f960, [%rd17+208];
	mul.f32 	%f961, %f1124, %f960;
	fma.rn.f32 	%f962, %f1191, %f959, %f961;
	st.global.f32 	[%rd16+208], %f962;
$L__BB0_299:
	ld.param.u32 	%r667, [wmma_bf16_pipeline_kernel_param_3];
	setp.ge.s32 	%p464, %r194, %r667;
	setp.ge.s32 	%p465, %r171, %r287;
	or.pred  	%p466, %p464, %p465;
	@%p466 bra 	$L__BB0_301;
	ld.param.f32 	%f1192, [wmma_bf16_pipeline_kernel_param_10];
	ld.param.f32 	%f1125, [wmma_bf16_pipeline_kernel_param_9];
	ld.global.f32 	%f963, [%rd16+212];
	ld.global.f32 	%f964, [%rd17+212];
	mul.f32 	%f965, %f1125, %f964;
	fma.rn.f32 	%f966, %f1192, %f963, %f965;
	st.global.f32 	[%rd16+212], %f966;
$L__BB0_301:
	ld.param.u32 	%r668, [wmma_bf16_pipeline_kernel_param_3];
	setp.ge.s32 	%p467, %r194, %r668;
	setp.ge.s32 	%p468, %r172, %r287;
	or.pred  	%p469, %p467, %p468;
	@%p469 bra 	$L__BB0_303;
	ld.param.f32 	%f1193, [wmma_bf16_pipeline_kernel_param_10];
	ld.param.f32 	%f1126, [wmma_bf16_pipeline_kernel_param_9];
	ld.global.f32 	%f967, [%rd16+216];
	ld.global.f32 	%f968, [%rd17+216];
	mul.f32 	%f969, %f1126, %f968;
	fma.rn.f32 	%f970, %f1193, %f967, %f969;
	st.global.f32 	[%rd16+216], %f970;
$L__BB0_303:
	ld.param.u32 	%r669, [wmma_bf16_pipeline_kernel_param_3];
	setp.ge.s32 	%p470, %r194, %r669;
	setp.ge.s32 	%p471, %r173, %r287;
	or.pred  	%p472, %p470, %p471;
	@%p472 bra 	$L__BB0_305;
	ld.param.f32 	%f1194, [wmma_bf16_pipeline_kernel_param_10];
	ld.param.f32 	%f1127, [wmma_bf16_pipeline_kernel_param_9];
	ld.global.f32 	%f971, [%rd16+220];
	ld.global.f32 	%f972, [%rd17+220];
	mul.f32 	%f973, %f1127, %f972;
	fma.rn.f32 	%f974, %f1194, %f971, %f973;
	st.global.f32 	[%rd16+220], %f974;
$L__BB0_305:
	ld.param.u32 	%r670, [wmma_bf16_pipeline_kernel_param_3];
	setp.ge.s32 	%p473, %r194, %r670;
	setp.ge.s32 	%p474, %r174, %r287;
	or.pred  	%p475, %p473, %p474;
	@%p475 bra 	$L__BB0_307;
	ld.param.f32 	%f1195, [wmma_bf16_pipeline_kernel_param_10];
	ld.param.f32 	%f1128, [wmma_bf16_pipeline_kernel_param_9];
	ld.global.f32 	%f975, [%rd16+224];
	ld.global.f32 	%f976, [%rd17+224];
	mul.f32 	%f977, %f1128, %f976;
	fma.rn.f32 	%f978, %f1195, %f975, %f977;
	st.global.f32 	[%rd16+224], %f978;
$L__BB0_307:
	ld.param.u32 	%r671, [wmma_bf16_pipeline_kernel_param_3];
	setp.ge.s32 	%p476, %r194, %r671;
	setp.ge.s32 	%p477, %r175, %r287;
	or.pred  	%p478, %p476, %p477;
	@%p478 bra 	$L__BB0_309;
	ld.param.f32 	%f1196, [wmma_bf16_pipeline_kernel_param_10];
	ld.param.f32 	%f1129, [wmma_bf16_pipeline_kernel_param_9];
	ld.global.f32 	%f979, [%rd16+228];
	ld.global.f32 	%f980, [%rd17+228];
	mul.f32 	%f981, %f1129, %f980;
	fma.rn.f32 	%f982, %f1196, %f979, %f981;
	st.global.f32 	[%rd16+228], %f982;
$L__BB0_309:
	ld.param.u32 	%r672, [wmma_bf16_pipeline_kernel_param_3];
	setp.ge.s32 	%p479, %r194, %r672;
	setp.ge.s32 	%p480, %r176, %r287;
	or.pred  	%p481, %p479, %p480;
	@%p481 bra 	$L__BB0_311;
	ld.param.f32 	%f1197, [wmma_bf16_pipeline_kernel_param_10];
	ld.param.f32 	%f1130, [wmma_bf16_pipeline_kernel_param_9];
	ld.global.f32 	%f983, [%rd16+232];
	ld.global.f32 	%f984, [%rd17+232];
	mul.f32 	%f985, %f1130, %f984;
	fma.rn.f32 	%f986, %f1197, %f983, %f985;
	st.global.f32 	[%rd16+232], %f986;
$L__BB0_311:
	ld.param.u32 	%r673, [wmma_bf16_pipeline_kernel_param_3];
	setp.ge.s32 	%p482, %r194, %r673;
	setp.ge.s32 	%p483, %r177, %r287;
	or.pred  	%p484, %p482, %p483;
	@%p484 bra 	$L__BB0_313;
	ld.param.f32 	%f1198, [wmma_bf16_pipeline_kernel_param_10];
	ld.param.f32 	%f1131, [wmma_bf16_pipeline_kernel_param_9];
	ld.global.f32 	%f987, [%rd16+236];
	ld.global.f32 	%f988, [%rd17+236];
	mul.f32 	%f989, %f1131, %f988;
	fma.rn.f32 	%f990, %f1198, %f987, %f989;
	st.global.f32 	[%rd16+236], %f990;
$L__BB0_313:
	ld.param.u32 	%r674, [wmma_bf16_pipeline_kernel_param_3];
	setp.ge.s32 	%p485, %r194, %r674;
	setp.ge.s32 	%p486, %r178, %r287;
	or.pred  	%p487, %p485, %p486;
	@%p487 bra 	$L__BB0_315;
	ld.param.f32 	%f1199, [wmma_bf16_pipeline_kernel_param_10];
	ld.param.f32 	%f1132, [wmma_bf16_pipeline_kernel_param_9];
	ld.global.f32 	%f991, [%rd16+240];
	ld.global.f32 	%f992, [%rd17+240];
	mul.f32 	%f993, %f1132, %f992;
	fma.rn.f32 	%f994, %f1199, %f991, %f993;
	st.global.f32 	[%rd16+240], %f994;
$L__BB0_315:
	ld.param.u32 	%r675, [wmma_bf16_pipeline_kernel_param_3];
	setp.ge.s32 	%p488, %r194, %r675;
	setp.ge.s32 	%p489, %r179, %r287;
	or.pred  	%p490, %p488, %p489;
	@%p490 bra 	$L__BB0_317;
	ld.param.f32 	%f1200, [wmma_bf16_pipeline_kernel_param_10];
	ld.param.f32 	%f1133, [wmma_bf16_pipeline_kernel_param_9];
	ld.global.f32 	%f995, [%rd16+244];
	ld.global.f32 	%f996, [%rd17+244];
	mul.f32 	%f997, %f1133, %f996;
	fma.rn.f32 	%f998, %f1200, %f995, %f997;
	st.global.f32 	[%rd16+244], %f998;
$L__BB0_317:
	ld.param.u32 	%r676, [wmma_bf16_pipeline_kernel_param_3];
	setp.ge.s32 	%p491, %r194, %r676;
	setp.ge.s32 	%p492, %r180, %r287;
	or.pred  	%p493, %p491, %p492;
	@%p493 bra 	$L__BB0_319;
	ld.param.f32 	%f1201, [wmma_bf16_pipeline_kernel_param_10];
	ld.param.f32 	%f1134, [wmma_bf16_pipeline_kernel_param_9];
	ld.global.f32 	%f999, [%rd16+248];
	ld.global.f32 	%f1000, [%rd17+248];
	mul.f32 	%f1001, %f1134, %f1000;
	fma.rn.f32 	%f1002, %f1201, %f999, %f1001;
	st.global.f32 	[%rd16+248], %f1002;
$L__BB0_319:
	ld.param.u32 	%r677, [wmma_bf16_pipeline_kernel_param_3];
	setp.ge.s32 	%p494, %r194, %r677;
	setp.ge.s32 	%p495, %r181, %r287;
	or.pred  	%p496, %p494, %p495;
	@%p496 bra 	$L__BB0_321;
	ld.param.f32 	%f1202, [wmma_bf16_pipeline_kernel_param_10];
	ld.param.f32 	%f1135, [wmma_bf16_pipeline_kernel_param_9];
	ld.global.f32 	%f1003, [%rd16+252];
	ld.global.f32 	%f1004, [%rd17+252];
	mul.f32 	%f1005, %f1135, %f1004;
	fma.rn.f32 	%f1006, %f1202, %f1003, %f1005;
	st.global.f32 	[%rd16+252], %f1006;
$L__BB0_321:
	add.s32 	%r757, %r757, 1;
	setp.ne.s32 	%p497, %r757, 16;
	@%p497 bra 	$L__BB0_289;
	add.s32 	%r754, %r754, 1;
	setp.eq.s32 	%p498, %r754, 4;
	@%p498 bra 	$L__BB0_358;
	bra.uni 	$L__BB0_186;
$L__BB0_323:
	add.s32 	%r767, %r767, 1;
	setp.eq.s32 	%p300, %r767, 16;
	@%p300 bra 	$L__BB0_324;
	bra.uni 	$L__BB0_153;
$L__BB0_324:
	add.s32 	%r763, %r763, 1;
	setp.eq.s32 	%p301, %r763, 4;
	@%p301 bra 	$L__BB0_358;
	bra.uni 	$L__BB0_50;
$L__BB0_325:
	setp.lt.u32 	%p60, %r53, 3;
	@%p60 bra 	$L__BB0_326;
	bra.uni 	$L__BB0_348;
$L__BB0_326:
	ld.param.u64 	%rd245, [wmma_bf16_pipeline_kernel_param_1];
	mov.u32 	%r426, %ctaid.x;
	shl.b32 	%r242, %r426, 7;
	cvta.to.global.u64 	%rd37, %rd245;
	mul.wide.u32 	%rd121, %r226, 8;
	add.s64 	%rd122, %rd4, %rd121;
	ld.local.u64 	%rd38, [%rd122];
	@%p48 bra 	$L__BB0_336;
	ld.param.u32 	%r697, [wmma_bf16_pipeline_kernel_param_5];
	and.b32  	%r427, %r771, 127;
	add.s32 	%r243, %r427, %r242;
	setp.ge.s32 	%p75, %r243, %r287;
	shr.u32 	%r428, %r771, 7;
	add.s32 	%r244, %r428, %r227;
	setp.ge.s32 	%p76, %r244, %r697;
	or.pred  	%p77, %p76, %p75;
	mov.u16 	%rs66, %rs52;
	@%p77 bra 	$L__BB0_329;
	ld.param.u32 	%r722, [wmma_bf16_pipeline_kernel_param_7];
	mad.lo.s32 	%r429, %r244, %r722, %r243;
	mul.wide.s32 	%rd123, %r429, 2;
	add.s64 	%rd124, %rd37, %rd123;
	ld.global.nc.u16 	%rs66, [%rd124];
$L__BB0_329:
	and.b32  	%r430, %r771, 2047;
	setp.eq.s32 	%p78, %r234, 1;
	mul.wide.u32 	%rd125, %r430, 2;
	add.s64 	%rd126, %rd38, %rd125;
	st.u16 	[%rd126], %rs66;
	mov.u32 	%r771, %r231;
	@%p78 bra 	$L__BB0_336;
	ld.param.u32 	%r698, [wmma_bf16_pipeline_kernel_param_5];
	and.b32  	%r431, %r231, 127;
	add.s32 	%r245, %r431, %r242;
	setp.ge.s32 	%p79, %r245, %r287;
	shr.u32 	%r432, %r231, 7;
	add.s32 	%r246, %r432, %r227;
	setp.ge.s32 	%p80, %r246, %r698;
	or.pred  	%p81, %p80, %p79;
	mov.u16 	%rs67, %rs52;
	@%p81 bra 	$L__BB0_332;
	ld.param.u32 	%r723, [wmma_bf16_pipeline_kernel_param_7];
	mad.lo.s32 	%r433, %r246, %r723, %r245;
	mul.wide.s32 	%rd127, %r433, 2;
	add.s64 	%rd128, %rd37, %rd127;
	ld.global.nc.u16 	%rs67, [%rd128];
$L__BB0_332:
	and.b32  	%r434, %r231, 2047;
	setp.eq.s32 	%p82, %r234, 2;
	mul.wide.u32 	%rd129, %r434, 2;
	add.s64 	%rd130, %rd38, %rd129;
	st.u16 	[%rd130], %rs67;
	mov.u32 	%r771, %r232;
	@%p82 bra 	$L__BB0_336;
	ld.param.u32 	%r699, [wmma_bf16_pipeline_kernel_param_5];
	and.b32  	%r435, %r232, 127;
	add.s32 	%r247, %r435, %r242;
	setp.ge.s32 	%p83, %r247, %r287;
	shr.u32 	%r436, %r232, 7;
	add.s32 	%r248, %r436, %r227;
	setp.ge.s32 	%p84, %r248, %r699;
	or.pred  	%p85, %p84, %p83;
	mov.u16 	%rs68, %rs52;
	@%p85 bra 	$L__BB0_335;
	ld.param.u32 	%r724, [wmma_bf16_pipeline_kernel_param_7];
	mad.lo.s32 	%r437, %r248, %r724, %r247;
	mul.wide.s32 	%rd131, %r437, 2;
	add.s64 	%rd132, %rd37, %rd131;
	ld.global.nc.u16 	%rs68, [%rd132];
$L__BB0_335:
	and.b32  	%r438, %r232, 2047;
	mul.wide.u32 	%rd133, %r438, 2;
	add.s64 	%rd134, %rd38, %rd133;
	st.u16 	[%rd134], %rs68;
	mov.u32 	%r771, %r233;
$L__BB0_336:
	@%p60 bra 	$L__BB0_346;
$L__BB0_337:
	ld.param.u32 	%r700, [wmma_bf16_pipeline_kernel_param_5];
	shr.u32 	%r439, %r771, 7;
	and.b32  	%r264, %r771, 127;
	add.s32 	%r265, %r439, %r227;
	add.s32 	%r266, %r264, %r242;
	setp.ge.s32 	%p87, %r265, %r700;
	setp.ge.s32 	%p88, %r266, %r287;
	or.pred  	%p89, %p87, %p88;
	mov.u16 	%rs73, %rs52;
	@%p89 bra 	$L__BB0_339;
	ld.param.u32 	%r725, [wmma_bf16_pipeline_kernel_param_7];
	mad.lo.s32 	%r440, %r265, %r725, %r266;
	mul.wide.s32 	%rd135, %r440, 2;
	add.s64 	%rd136, %rd37, %rd135;
	ld.global.nc.u16 	%rs73, [%rd136];
$L__BB0_339:
	ld.param.u32 	%r701, [wmma_bf16_pipeline_kernel_param_5];
	and.b32  	%r441, %r771, 1920;
	or.b32  	%r442, %r441, %r264;
	mul.wide.u32 	%rd137, %r442, 2;
	add.s64 	%rd138, %rd38, %rd137;
	st.u16 	[%rd138], %rs73;
	add.s32 	%r267, %r771, %r230;
	shr.u32 	%r443, %r267, 7;
	and.b32  	%r268, %r267, 127;
	add.s32 	%r269, %r443, %r227;
	add.s32 	%r270, %r268, %r242;
	setp.ge.s32 	%p90, %r269, %r701;
	setp.ge.s32 	%p91, %r270, %r287;
	or.pred  	%p92, %p90, %p91;
	mov.u16 	%rs74, %rs52;
	@%p92 bra 	$L__BB0_341;
	ld.param.u32 	%r726, [wmma_bf16_pipeline_kernel_param_7];
	mad.lo.s32 	%r444, %r269, %r726, %r270;
	mul.wide.s32 	%rd139, %r444, 2;
	add.s64 	%rd140, %rd37, %rd139;
	ld.global.nc.u16 	%rs74, [%rd140];
$L__BB0_341:
	ld.param.u32 	%r702, [wmma_bf16_pipeline_kernel_param_5];
	and.b32  	%r445, %r267, 1920;
	or.b32  	%r446, %r445, %r268;
	mul.wide.u32 	%rd141, %r446, 2;
	add.s64 	%rd142, %rd38, %rd141;
	st.u16 	[%rd142], %rs74;
	add.s32 	%r271, %r267, %r230;
	shr.u32 	%r447, %r271, 7;
	and.b32  	%r272, %r271, 127;
	add.s32 	%r273, %r447, %r227;
	add.s32 	%r274, %r272, %r242;
	setp.ge.s32 	%p93, %r273, %r702;
	setp.ge.s32 	%p94, %r274, %r287;
	or.pred  	%p95, %p93, %p94;
	mov.u16 	%rs75, %rs52;
	@%p95 bra 	$L__BB0_343;
	ld.param.u32 	%r727, [wmma_bf16_pipeline_kernel_param_7];
	mad.lo.s32 	%r448, %r273, %r727, %r274;
	mul.wide.s32 	%rd143, %r448, 2;
	add.s64 	%rd144, %rd37, %rd143;
	ld.global.nc.u16 	%rs75, [%rd144];
$L__BB0_343:
	ld.param.u32 	%r703, [wmma_bf16_pipeline_kernel_param_5];
	and.b32  	%r449, %r271, 1920;
	or.b32  	%r450, %r449, %r272;
	mul.wide.u32 	%rd145, %r450, 2;
	add.s64 	%rd146, %rd38, %rd145;
	st.u16 	[%rd146], %rs75;
	add.s32 	%r275, %r271, %r230;
	shr.u32 	%r451, %r275, 7;
	and.b32  	%r276, %r275, 127;
	add.s32 	%r277, %r451, %r227;
	add.s32 	%r278, %r276, %r242;
	setp.ge.s32 	%p96, %r277, %r703;
	setp.ge.s32 	%p97, %r278, %r287;
	or.pred  	%p98, %p96, %p97;
	mov.u16 	%rs76, %rs52;
	@%p98 bra 	$L__BB0_345;
	ld.param.u32 	%r728, [wmma_bf16_pipeline_kernel_param_7];
	mad.lo.s32 	%r452, %r277, %r728, %r278;
	mul.wide.s32 	%rd147, %r452, 2;
	add.s64 	%rd148, %rd37, %rd147;
	ld.global.nc.u16 	%rs76, [%rd148];
$L__BB0_345:
	and.b32  	%r453, %r275, 1920;
	or.b32  	%r454, %r453, %r276;
	mul.wide.u32 	%rd149, %r454, 2;
	add.s64 	%rd150, %rd38, %rd149;
	st.u16 	[%rd150], %rs76;
	add.s32 	%r771, %r275, %r230;
	setp.lt.u32 	%p99, %r771, 2048;
	@%p99 bra 	$L__BB0_337;
$L__BB0_346:
	bar.sync 	0;
$L__BB0_347:
	ld.param.u32 	%r704, [wmma_bf16_pipeline_kernel_param_5];
	xor.b32  	%r280, %r769, 1;
	setp.lt.s32 	%p100, %r227, %r704;
	mov.u32 	%r455, %tid.y;
	mov.u32 	%r456, %ntid.x;
	mov.u32 	%r457, %tid.x;
	mad.lo.s32 	%r458, %r455, %r456, %r457;
	shl.b32 	%r459, %r458, 4;
	and.b32  	%r460, %r459, 67107840;
	mul.wide.u32 	%rd151, %r769, 8;
	add.s64 	%rd152, %rd3, %rd151;
	ld.local.u64 	%rd153, [%rd152];
	add.s64 	%rd154, %rd4, %rd151;
	ld.local.u64 	%rd155, [%rd154];
	shl.b32 	%r461, %r458, 2;
	cvt.u64.u32 	%rd156, %r461;
	and.b64  	%rd157, %rd156, 128;
	add.s64 	%rd158, %rd155, %rd157;
	mul.wide.u32 	%rd159, %r460, 2;
	add.s64 	%rd160, %rd153, %rd159;
	mov.b32 	%r462, 16;
	wmma.load.a.sync.aligned.row.m16n16k16.bf16 	{%r463, %r464, %r465, %r466}, [%rd160], %r462;
	mov.b32 	%r467, 128;
	wmma.load.b.sync.aligned.col.m16n16k16.bf16 	{%r468, %r469, %r470, %r471}, [%rd158], %r467;
	wmma.mma.sync.aligned.row.col.m16n16k16.f32.bf16.bf16.f32 {%f1330, %f1329, %f1328, %f1327, %f1326, %f1325, %f1324, %f1323}, {%r463, %r464, %r465, %r466}, {%r468, %r469, %r470, %r471}, {%f1330, %f1329, %f1328, %f1327, %f1326, %f1325, %f1324, %f1323};
	wmma.load.b.sync.aligned.col.m16n16k16.bf16 	{%r472, %r473, %r474, %r475}, [%rd158+32], %r467;
	wmma.mma.sync.aligned.row.col.m16n16k16.f32.bf16.bf16.f32 {%f1322, %f1321, %f1320, %f1319, %f1318, %f1317, %f1316, %f1315}, {%r463, %r464, %r465, %r466}, {%r472, %r473, %r474, %r475}, {%f1322, %f1321, %f1320, %f1319, %f1318, %f1317, %f1316, %f1315};
	wmma.load.b.sync.aligned.col.m16n16k16.bf16 	{%r476, %r477, %r478, %r479}, [%rd158+64], %r467;
	wmma.mma.sync.aligned.row.col.m16n16k16.f32.bf16.bf16.f32 {%f1314, %f1313, %f1312, %f1311, %f1310, %f1309, %f1308, %f1307}, {%r463, %r464, %r465, %r466}, {%r476, %r477, %r478, %r479}, {%f1314, %f1313, %f1312, %f1311, %f1310, %f1309, %f1308, %f1307};
	wmma.load.b.sync.aligned.col.m16n16k16.bf16 	{%r480, %r481, %r482, %r483}, [%rd158+96], %r467;
	wmma.mma.sync.aligned.row.col.m16n16k16.f32.bf16.bf16.f32 {%f1306, %f1305, %f1304, %f1303, %f1302, %f1301, %f1300, %f1299}, {%r463, %r464, %r465, %r466}, {%r480, %r481, %r482, %r483}, {%f1306, %f1305, %f1304, %f1303, %f1302, %f1301, %f1300, %f1299};
	wmma.load.a.sync.aligned.row.m16n16k16.bf16 	{%r484, %r485, %r486, %r487}, [%rd160+512], %r462;
	wmma.mma.sync.aligned.row.col.m16n16k16.f32.bf16.bf16.f32 {%f1298, %f1297, %f1296, %f1295, %f1294, %f1293, %f1292, %f1291}, {%r484, %r485, %r486, %r487}, {%r468, %r469, %r470, %r471}, {%f1298, %f1297, %f1296, %f1295, %f1294, %f1293, %f1292, %f1291};
	wmma.mma.sync.aligned.row.col.m16n16k16.f32.bf16.bf16.f32 {%f1290, %f1289, %f1288, %f1287, %f1286, %f1285, %f1284, %f1283}, {%r484, %r485, %r486, %r487}, {%r472, %r473, %r474, %r475}, {%f1290, %f1289, %f1288, %f1287, %f1286, %f1285, %f1284, %f1283};
	wmma.mma.sync.aligned.row.col.m16n16k16.f32.bf16.bf16.f32 {%f1282, %f1281, %f1280, %f1279, %f1278, %f1277, %f1276, %f1275}, {%r484, %r485, %r486, %r487}, {%r476, %r477, %r478, %r479}, {%f1282, %f1281, %f1280, %f1279, %f1278, %f1277, %f1276, %f1275};
	wmma.mma.sync.aligned.row.col.m16n16k16.f32.bf16.bf16.f32 {%f1274, %f1273, %f1272, %f1271, %f1270, %f1269, %f1268, %f1267}, {%r484, %r485, %r486, %r487}, {%r480, %r481, %r482, %r483}, {%f1274, %f1273, %f1272, %f1271, %f1270, %f1269, %f1268, %f1267};
	wmma.load.a.sync.aligned.row.m16n16k16.bf16 	{%r488, %r489, %r490, %r491}, [%rd160+1024], %r462;
	wmma.mma.sync.aligned.row.col.m16n16k16.f32.bf16.bf16.f32 {%f1266, %f1265, %f1264, %f1263, %f1262, %f1261, %f1260, %f1259}, {%r488, %r489, %r490, %r491}, {%r468, %r469, %r470, %r471}, {%f1266, %f1265, %f1264, %f1263, %f1262, %f1261, %f1260, %f1259};
	wmma.mma.sync.aligned.row.col.m16n16k16.f32.bf16.bf16.f32 {%f1258, %f1257, %f1256, %f1255, %f1254, %f1253, %f1252, %f1251}, {%r488, %r489, %r490, %r491}, {%r472, %r473, %r474, %r475}, {%f1258, %f1257, %f1256, %f1255, %f1254, %f1253, %f1252, %f1251};
	wmma.mma.sync.aligned.row.col.m16n16k16.f32.bf16.bf16.f32 {%f1250, %f1249, %f1248, %f1247, %f1246, %f1245, %f1244, %f1243}, {%r488, %r489, %r490, %r491}, {%r476, %r477, %r478, %r479}, {%f1250, %f1249, %f1248, %f1247, %f1246, %f1245, %f1244, %f1243};
	wmma.mma.sync.aligned.row.col.m16n16k16.f32.bf16.bf16.f32 {%f1242, %f1241, %f1240, %f1239, %f1238, %f1237, %f1236, %f1235}, {%r488, %r489, %r490, %r491}, {%r480, %r481, %r482, %r483}, {%f1242, %f1241, %f1240, %f1239, %f1238, %f1237, %f1236, %f1235};
	wmma.load.a.sync.aligned.row.m16n16k16.bf16 	{%r492, %r493, %r494, %r495}, [%rd160+1536], %r462;
	wmma.mma.sync.aligned.row.col.m16n16k16.f32.bf16.bf16.f32 {%f1234, %f1233, %f1232, %f1231, %f1230, %f1229, %f1228, %f1227}, {%r492, %r493, %r494, %r495}, {%r468, %r469, %r470, %r471}, {%f1234, %f1233, %f1232, %f1231, %f1230, %f1229, %f1228, %f1227};
	wmma.mma.sync.aligned.row.col.m16n16k16.f32.bf16.bf16.f32 {%f1226, %f1225, %f1224, %f1223, %f1222, %f1221, %f1220, %f1219}, {%r492, %r493, %r494, %r495}, {%r472, %r473, %r474, %r475}, {%f1226, %f1225, %f1224, %f1223, %f1222, %f1221, %f1220, %f1219};
	wmma.mma.sync.aligned.row.col.m16n16k16.f32.bf16.bf16.f32 {%f1218, %f1217, %f1216, %f1215, %f1214, %f1213, %f1212, %f1211}, {%r492, %r493, %r494, %r495}, {%r476, %r477, %r478, %r479}, {%f1218, %f1217, %f1216, %f1215, %f1214, %f1213, %f1212, %f1211};
	wmma.mma.sync.aligned.row.col.m16n16k16.f32.bf16.bf16.f32 {%f1210, %f1209, %f1208, %f1207, %f1206, %f1205, %f1204, %f1203}, {%r492, %r493, %r494, %r495}, {%r480, %r481, %r482, %r483}, {%f1210, %f1209, %f1208, %f1207, %f1206, %f1205, %f1204, %f1203};
	bar.sync 	0;
	mov.u32 	%r768, %r227;
	mov.u32 	%r769, %r280;
	@%p100 bra 	$L__BB0_25;
	bra.uni 	$L__BB0_46;
$L__BB0_348:
	ld.param.u32 	%r693, [wmma_bf16_pipeline_kernel_param_5];
	ld.param.u32 	%r546, [wmma_bf16_pipeline_kernel_param_3];
	shr.u32 	%r402, %r770, 4;
	and.b32  	%r251, %r770, 15;
	add.s32 	%r252, %r402, %r229;
	add.s32 	%r403, %r251, %r227;
	setp.ge.s32 	%p61, %r252, %r546;
	setp.ge.s32 	%p62, %r403, %r693;
	or.pred  	%p63, %p61, %p62;
	mov.u16 	%rs69, %rs52;
	@%p63 bra 	$L__BB0_350;
	ld.param.u32 	%r713, [wmma_bf16_pipeline_kernel_param_6];
	mul.lo.s32 	%r404, %r252, %r713;
	cvt.s64.s32 	%rd93, %r404;
	add.s32 	%r405, %r251, %r768;
	cvt.u64.u32 	%rd94, %r405;
	add.s64 	%rd95, %rd93, %rd94;
	shl.b64 	%rd96, %rd95, 1;
	add.s64 	%rd97, %rd35, %rd96;
	ld.global.nc.u16 	%rs69, [%rd97+32];
$L__BB0_350:
	ld.param.u32 	%r694, [wmma_bf16_pipeline_kernel_param_5];
	ld.param.u32 	%r547, [wmma_bf16_pipeline_kernel_param_3];
	and.b32  	%r406, %r770, 2032;
	or.b32  	%r407, %r406, %r251;
	mul.wide.u32 	%rd98, %r407, 2;
	add.s64 	%rd99, %rd36, %rd98;
	st.u16 	[%rd99], %rs69;
	add.s32 	%r253, %r770, %r230;
	shr.u32 	%r408, %r253, 4;
	and.b32  	%r254, %r253, 15;
	add.s32 	%r255, %r408, %r229;
	add.s32 	%r409, %r254, %r227;
	setp.ge.s32 	%p64, %r255, %r547;
	setp.ge.s32 	%p65, %r409, %r694;
	or.pred  	%p66, %p64, %p65;
	mov.u16 	%rs70, %rs52;
	@%p66 bra 	$L__BB0_352;
	ld.param.u32 	%r714, [wmma_bf16_pipeline_kernel_param_6];
	mul.lo.s32 	%r410, %r255, %r714;
	cvt.s64.s32 	%rd100, %r410;
	add.s32 	%r411, %r254, %r768;
	cvt.u64.u32 	%rd101, %r411;
	add.s64 	%rd102, %rd100, %rd101;
	shl.b64 	%rd103, %rd102, 1;
	add.s64 	%rd104, %rd35, %rd103;
	ld.global.nc.u16 	%rs70, [%rd104+32];
$L__BB0_352:
	ld.param.u32 	%r695, [wmma_bf16_pipeline_kernel_param_5];
	ld.param.u32 	%r548, [wmma_bf16_pipeline_kernel_param_3];
	and.b32  	%r412, %r253, 2032;
	or.b32  	%r413, %r412, %r254;
	mul.wide.u32 	%rd105, %r413, 2;
	add.s64 	%rd106, %rd36, %rd105;
	st.u16 	[%rd106], %rs70;
	add.s32 	%r256, %r253, %r230;
	shr.u32 	%r414, %r256, 4;
	and.b32  	%r257, %r256, 15;
	add.s32 	%r258, %r414, %r229;
	add.s32 	%r415, %r257, %r227;
	setp.ge.s32 	%p67, %r258, %r548;
	setp.ge.s32 	%p68, %r415, %r695;
	or.pred  	%p69, %p67, %p68;
	mov.u16 	%rs71, %rs52;
	@%p69 bra 	$L__BB0_354;
	ld.param.u32 	%r715, [wmma_bf16_pipeline_kernel_param_6];
	mul.lo.s32 	%r416, %r258, %r715;
	cvt.s64.s32 	%rd107, %r416;
	add.s32 	%r417, %r257, %r768;
	cvt.u64.u32 	%rd108, %r417;
	add.s64 	%rd109, %rd107, %rd108;
	shl.b64 	%rd110, %rd109, 1;
	add.s64 	%rd111, %rd35, %rd110;
	ld.global.nc.u16 	%rs71, [%rd111+32];
$L__BB0_354:
	ld.param.u32 	%r696, [wmma_bf16_pipeline_kernel_param_5];
	ld.param.u32 	%r549, [wmma_bf16_pipeline_kernel_param_3];
	and.b32  	%r418, %r256, 2032;
	or.b32  	%r419, %r418, %r257;
	mul.wide.u32 	%rd112, %r419, 2;
	add.s64 	%rd113, %rd36, %rd112;
	st.u16 	[%rd113], %rs71;
	add.s32 	%r259, %r256, %r230;
	shr.u32 	%r420, %r259, 4;
	and.b32  	%r260, %r259, 15;
	add.s32 	%r261, %r420, %r229;
	add.s32 	%r421, %r260, %r227;
	setp.ge.s32 	%p70, %r261, %r549;
	setp.ge.s32 	%p71, %r421, %r696;
	or.pred  	%p72, %p70, %p71;
	mov.u16 	%rs72, %rs52;
	@%p72 bra 	$L__BB0_356;
	ld.param.u32 	%r716, [wmma_bf16_pipeline_kernel_param_6];
	mul.lo.s32 	%r422, %r261, %r716;
	cvt.s64.s32 	%rd114, %r422;
	add.s32 	%r423, %r260, %r768;
	cvt.u64.u32 	%rd115, %r423;
	add.s64 	%rd116, %rd114, %rd115;
	shl.b64 	%rd117, %rd116, 1;
	add.s64 	%rd118, %rd35, %rd117;
	ld.global.nc.u16 	%rs72, [%rd118+32];
$L__BB0_356:
	and.b32  	%r424, %r259, 2032;
	or.b32  	%r425, %r424, %r260;
	mul.wide.u32 	%rd119, %r425, 2;
	add.s64 	%rd120, %rd36, %rd119;
	st.u16 	[%rd120], %rs72;
	add.s32 	%r770, %r259, %r230;
	setp.lt.u32 	%p73, %r770, 2048;
	@%p73 bra 	$L__BB0_348;
	bra.uni 	$L__BB0_326;
$L__BB0_357:
	ld.param.u32 	%r729, [wmma_bf16_pipeline_kernel_param_8];
	mul.lo.s32 	%r507, %r55, %r729;
	cvt.s64.s32 	%rd161, %r507;
	cvt.u64.u32 	%rd162, %r54;
	add.s64 	%rd163, %rd162, %rd161;
	shl.b64 	%rd164, %rd163, 2;
	add.s64 	%rd165, %rd6, %rd164;
	wmma.store.d.sync.aligned.row.m16n16k16.global.f32 	[%rd165], {%f1330, %f1329, %f1328, %f1327, %f1326, %f1325, %f1324, %f1323}, %r729;
	add.s64 	%rd166, %rd165, 64;
	wmma.store.d.sync.aligned.row.m16n16k16.global.f32 	[%rd166], {%f1322, %f1321, %f1320, %f1319, %f1318, %f1317, %f1316, %f1315}, %r729;
	add.s64 	%rd167, %rd165, 128;
	wmma.store.d.sync.aligned.row.m16n16k16.global.f32 	[%rd167], {%f1314, %f1313, %f1312, %f1311, %f1310, %f1309, %f1308, %f1307}, %r729;
	add.s64 	%rd168, %rd165, 192;
	wmma.store.d.sync.aligned.row.m16n16k16.global.f32 	[%rd168], {%f1306, %f1305, %f1304, %f1303, %f1302, %f1301, %f1300, %f1299}, %r729;
	shl.b32 	%r508, %r729, 4;
	add.s32 	%r509, %r507, %r508;
	cvt.s64.s32 	%rd169, %r509;
	add.s64 	%rd170, %rd162, %rd169;
	shl.b64 	%rd171, %rd170, 2;
	add.s64 	%rd172, %rd6, %rd171;
	wmma.store.d.sync.aligned.row.m16n16k16.global.f32 	[%rd172], {%f1298, %f1297, %f1296, %f1295, %f1294, %f1293, %f1292, %f1291}, %r729;
	add.s64 	%rd173, %rd172, 64;
	wmma.store.d.sync.aligned.row.m16n16k16.global.f32 	[%rd173], {%f1290, %f1289, %f1288, %f1287, %f1286, %f1285, %f1284, %f1283}, %r729;
	add.s64 	%rd174, %rd172, 128;
	wmma.store.d.sync.aligned.row.m16n16k16.global.f32 	[%rd174], {%f1282, %f1281, %f1280, %f1279, %f1278, %f1277, %f1276, %f1275}, %r729;
	add.s64 	%rd175, %rd172, 192;
	wmma.store.d.sync.aligned.row.m16n16k16.global.f32 	[%rd175], {%f1274, %f1273, %f1272, %f1271, %f1270, %f1269, %f1268, %f1267}, %r729;
	shl.b32 	%r510, %r729, 5;
	add.s32 	%r511, %r510, %r507;
	cvt.s64.s32 	%rd176, %r511;
	add.s64 	%rd177, %rd162, %rd176;
	shl.b64 	%rd178, %rd177, 2;
	add.s64 	%rd179, %rd6, %rd178;
	wmma.store.d.sync.aligned.row.m16n16k16.global.f32 	[%rd179], {%f1266, %f1265, %f1264, %f1263, %f1262, %f1261, %f1260, %f1259}, %r729;
	add.s64 	%rd180, %rd179, 64;
	wmma.store.d.sync.aligned.row.m16n16k16.global.f32 	[%rd180], {%f1258, %f1257, %f1256, %f1255, %f1254, %f1253, %f1252, %f1251}, %r729;
	add.s64 	%rd181, %rd179, 128;
	wmma.store.d.sync.aligned.row.m16n16k16.global.f32 	[%rd181], {%f1250, %f1249, %f1248, %f1247, %f1246, %f1245, %f1244, %f1243}, %r729;
	add.s64 	%rd182, %rd179, 192;
	wmma.store.d.sync.aligned.row.m16n16k16.global.f32 	[%rd182], {%f1242, %f1241, %f1240, %f1239, %f1238, %f1237, %f1236, %f1235}, %r729;
	add.s32 	%r512, %r511, %r508;
	cvt.s64.s32 	%rd183, %r512;
	add.s64 	%rd184, %rd162, %rd183;
	shl.b64 	%rd185, %rd184, 2;
	add.s64 	%rd186, %rd6, %rd185;
	wmma.store.d.sync.aligned.row.m16n16k16.global.f32 	[%rd186], {%f1234, %f1233, %f1232, %f1231, %f1230, %f1229, %f1228, %f1227}, %r729;
	add.s64 	%rd187, %rd186, 64;
	wmma.store.d.sync.aligned.row.m16n16k16.global.f32 	[%rd187], {%f1226, %f1225, %f1224, %f1223, %f1222, %f1221, %f1220, %f1219}, %r729;
	add.s64 	%rd188, %rd186, 128;
	wmma.store.d.sync.aligned.row.m16n16k16.global.f32 	[%rd188], {%f1218, %f1217, %f1216, %f1215, %f1214, %f1213, %f1212, %f1211}, %r729;
	add.s64 	%rd189, %rd186, 192;
	wmma.store.d.sync.aligned.row.m16n16k16.global.f32 	[%rd189], {%f1210, %f1209, %f1208, %f1207, %f1206, %f1205, %f1204, %f1203}, %r729;
$L__BB0_358:
	ret;

}


// ===== COMPILED SASS (sm_100) =====

	.target	sm_100

	.elftype	@"ET_EXEC"


//--------------------- .note.nv.tkinfo           --------------------------
	.section	.note.nv.tkinfo,"",@"SHT_NOTE"
	.sectionflags	@"SHF_NOTE_NV_TKINFO"
	.tkinfo
        /*0018*/ 	.word	0x00000002
        /*0030*/ 	.string	""
        /*0030*/ 	.string	"ptxas"
        /*0030*/ 	.string	"Cuda compilation tools, release 13.0, V13.0.88"
        /*0030*/ 	.string	"Build cuda_13.0.r13.0/compiler.36424714_0"
        /*0030*/ 	.string	"-arch sm_100 -m 64 "



//--------------------- .note.nv.cuinfo           --------------------------
	.section	.note.nv.cuinfo,"",@"SHT_NOTE"
	.sectionflags	@"SHF_NOTE_NV_CUINFO"
        /*0018*/ 	.short	0x0002
        /*001a*/ 	.short	0x0064
        /*001c*/ 	.short	0x0082
	.zero		2


//--------------------- .nv.info                  --------------------------
	.section	.nv.info,"",@"SHT_CUDA_INFO"
	.align	4


	//----- nvinfo : EIATTR_REGCOUNT
	.align		4
        /*0000*/ 	.byte	0x04, 0x2f
        /*0002*/ 	.short	(.L_1 - .L_0)
	.align		4
.L_0:
        /*0004*/ 	.word	index@(wmma_bf16_pipeline_kernel)
        /*0008*/ 	.word	0x000000a6


	//----- nvinfo : EIATTR_FRAME_SIZE
	.align		4
.L_1:
        /*000c*/ 	.byte	0x04, 0x11
        /*000e*/ 	.short	(.L_3 - .L_2)
	.align		4
.L_2:
        /*0010*/ 	.word	index@(wmma_bf16_pipeline_kernel)
        /*0014*/ 	.word	0x00000220


	//----- nvinfo : EIATTR_MIN_STACK_SIZE
	.align		4
.L_3:
        /*0018*/ 	.byte	0x04, 0x12
        /*001a*/ 	.short	(.L_5 - .L_4)
	.align		4
.L_4:
        /*001c*/ 	.word	index@(wmma_bf16_pipeline_kernel)
        /*0020*/ 	.word	0x00000220
.L_5:


//--------------------- .nv.compat                --------------------------
	.section	.nv.compat,"",@"SHT_CUDA_COMPAT_INFO"
	.align	4
        /*0000*/ 	.byte	0x02, 0x09, 0x00, 0x00, 0x02, 0x02, 0x01, 0x00, 0x02, 0x05, 0x05, 0x00, 0x03, 0x07, 0x01, 0x01
        /*0010*/ 	.byte	0x02, 0x03, 0x00, 0x00, 0x02, 0x06, 0x01, 0x00, 0x04, 0x0b, 0x08, 0x00, 0x01, 0x00, 0x00, 0x00
        /*0020*/ 	.byte	0x00, 0x00, 0x00, 0x00


//--------------------- .nv.info.wmma_bf16_pipeline_kernel --------------------------
	.section	.nv.info.wmma_bf16_pipeline_kernel,"",@"SHT_CUDA_INFO"
	.sectionflags	@""
	.align	4


	//----- nvinfo : EIATTR_CUDA_API_VERSION
	.align		4
        /*0000*/ 	.byte	0x04, 0x37
        /*0002*/ 	.short	(.L_7 - .L_6)
.L_6:
        /*0004*/ 	.word	0x00000082


	//----- nvinfo : EIATTR_KPARAM_INFO
	.align		4
.L_7:
        /*0008*/ 	.byte	0x04, 0x17
        /*000a*/ 	.short	(.L_9 - .L_8)
.L_8:
        /*000c*/ 	.word	0x00000000
        /*0010*/ 	.short	0x000a
        /*0012*/ 	.short	0x0034
        /*0014*/ 	.byte	0x00, 0xf0, 0x11, 0x00


	//----- nvinfo : EIATTR_KPARAM_INFO
	.align		4
.L_9:
        /*0018*/ 	.byte	0x04, 0x17
        /*001a*/ 	.short	(.L_11 - .L_10)
.L_10:
        /*001c*/ 	.word	0x00000000
        /*0020*/ 	.short	0x0009
        /*0022*/ 	.short	0x0030
        /*0024*/ 	.byte	0x00, 0xf0, 0x11, 0x00


	//----- nvinfo : EIATTR_KPARAM_INFO
	.align		4
.L_11:
        /*0028*/ 	.byte	0x04, 0x17
        /*002a*/ 	.short	(.L_13 - .L_12)
.L_12:
        /*002c*/ 	.word	0x00000000
        /*0030*/ 	.short	0x0008
        /*0032*/ 	.short	0x002c
        /*0034*/ 	.byte	0x00, 0xf0, 0x11, 0x00


	//----- nvinfo : EIATTR_KPARAM_INFO
	.align		4
.L_13:
        /*0038*/ 	.byte	0x04, 0x17
        /*003a*/ 	.short	(.L_15 - .L_14)
.L_14:
        /*003c*/ 	.word	0x00000000
        /*0040*/ 	.short	0x0007
        /*0042*/ 	.short	0x0028
        /*0044*/ 	.byte	0x00, 0xf0, 0x11, 0x00


	//----- nvinfo : EIATTR_KPARAM_INFO
	.align		4
.L_15:
        /*0048*/ 	.byte	0x04, 0x17
        /*004a*/ 	.short	(.L_17 - .L_16)
.L_16:
        /*004c*/ 	.word	0x00000000
        /*0050*/ 	.short	0x0006
        /*0052*/ 	.short	0x0024
        /*0054*/ 	.byte	0x00, 0xf0, 0x11, 0x00


	//----- nvinfo : EIATTR_KPARAM_INFO
	.align		4
.L_17:
        /*0058*/ 	.byte	0x04, 0x17
        /*005a*/ 	.short	(.L_19 - .L_18)
.L_18:
        /*005c*/ 	.word	0x00000000
        /*0060*/ 	.short	0x0005
        /*0062*/ 	.short	0x0020
        /*0064*/ 	.byte	0x00, 0xf0, 0x11, 0x00


	//----- nvinfo : EIATTR_KPARAM_INFO
	.align		4
.L_19:
        /*0068*/ 	.byte	0x04, 0x17
        /*006a*/ 	.short	(.L_21 - .L_20)
.L_20:
        /*006c*/ 	.word	0x00000000
        /*0070*/ 	.short	0x0004
        /*0072*/ 	.short	0x001c
        /*0074*/ 	.byte	0x00, 0xf0, 0x11, 0x00


	//----- nvinfo : EIATTR_KPARAM_INFO
	.align		4
.L_21:
        /*0078*/ 	.byte	0x04, 0x17
        /*007a*/ 	.short	(.L_23 - .L_22)
.L_22:
        /*007c*/ 	.word	0x00000000
        /*0080*/ 	.short	0x0003
        /*0082*/ 	.short	0x0018
        /*0084*/ 	.byte	0x00, 0xf0, 0x11, 0x00


	//----- nvinfo : EIATTR_KPARAM_INFO
	.align		4
.L_23:
        /*0088*/ 	.byte	0x04, 0x17
        /*008a*/ 	.short	(.L_25 - .L_24)
.L_24:
        /*008c*/ 	.word	0x00000000
        /*0090*/ 	.short	0x0002
        /*0092*/ 	.short	0x0010
        /*0094*/ 	.byte	0x00, 0xf5, 0x21, 0x00


	//----- nvinfo : EIATTR_KPARAM_INFO
	.align		4
.L_25:
        /*0098*/ 	.byte	0x04, 0x17
        /*009a*/ 	.short	(.L_27 - .L_26)
.L_26:
        /*009c*/ 	.word	0x00000000
        /*00a0*/ 	.short	0x0001
        /*00a2*/ 	.short	0x0008
        /*00a4*/ 	.byte	0x00, 0xf5, 0x21, 0x00


	//----- nvinfo : EIATTR_KPARAM_INFO
	.align		4
.L_27:
        /*00a8*/ 	.byte	0x04, 0x17
        /*00aa*/ 	.short	(.L_29 - .L_28)
.L_28:
        /*00ac*/ 	.word	0x00000000
        /*00b0*/ 	.short	0x0000
        /*00b2*/ 	.short	0x0000
        /*00b4*/ 	.byte	0x00, 0xf5, 0x21, 0x00


	//----- nvinfo : EIATTR_SPARSE_MMA_MASK
	.align		4
.L_29:
        /*00b8*/ 	.byte	0x03, 0x50
        /*00ba*/ 	.short	0x0000


	//----- nvinfo : EIATTR_WMMA_USED
	.align		4
        /*00bc*/ 	.byte	0x01, 0x2b
	.zero		2


	//----- nvinfo : EIATTR_MAXREG_COUNT
	.align		4
        /*00c0*/ 	.byte	0x03, 0x1b
        /*00c2*/ 	.short	0x00ff


	//----- nvinfo : EIATTR_NUM_BARRIERS
	.align		4
        /*00c4*/ 	.byte	0x02, 0x4c
        /*00c6*/ 	.byte	0x01
	.zero		1


	//----- nvinfo : EIATTR_MERCURY_ISA_VERSION
	.align		4
        /*00c8*/ 	.byte	0x03, 0x5f
        /*00ca*/ 	.short	0x0101


	//----- nvinfo : EIATTR_VRC_CTA_INIT_COUNT
	.align		4
        /*00cc*/ 	.byte	0x02, 0x4a
	.zero		1
	.zero		1


	//----- nvinfo : EIATTR_EXIT_INSTR_OFFSETS
	.align		4
        /*00d0*/ 	.byte	0x04, 0x1c
        /*00d2*/ 	.short	(.L_31 - .L_30)


	//   ....[0]....
.L_30:
        /*00d4*/ 	.word	0x00000090


	//   ....[1]....
        /*00d8*/ 	.word	0x00006190


	//   ....[2]....
        /*00dc*/ 	.word	0x00009930


	//   ....[3]....
        /*00e0*/ 	.word	0x00009fe0


	//----- nvinfo : EIATTR_CRS_STACK_SIZE
	.align		4
.L_31:
        /*00e4*/ 	.byte	0x04, 0x1e
        /*00e6*/ 	.short	(.L_33 - .L_32)
.L_32:
        /*00e8*/ 	.word	0x00000000


	//----- nvinfo : EIATTR_CBANK_PARAM_SIZE
	.align		4
.L_33:
        /*00ec*/ 	.byte	0x03, 0x19
        /*00ee*/ 	.short	0x0038


	//----- nvinfo : EIATTR_PARAM_CBANK
	.align		4
        /*00f0*/ 	.byte	0x04, 0x0a
        /*00f2*/ 	.short	(.L_35 - .L_34)
	.align		4
.L_34:
        /*00f4*/ 	.word	index@(.nv.constant0.wmma_bf16_pipeline_kernel)
        /*00f8*/ 	.short	0x0380
        /*00fa*/ 	.short	0x0038


	//----- nvinfo : EIATTR_SW_WAR
	.align		4
.L_35:
        /*00fc*/ 	.byte	0x04, 0x36
        /*00fe*/ 	.short	(.L_37 - .L_36)
.L_36:
        /*0100*/ 	.word	0x00000008
.L_37:


//--------------------- .nv.callgraph             --------------------------
	.section	.nv.callgraph,"",@"SHT_CUDA_CALLGRAPH"
	.align	4
	.sectionentsize	8
	.align		4
        /*0000*/ 	.word	0x00000000
	.align		4
        /*0004*/ 	.word	0xffffffff
	.align		4
        /*0008*/ 	.word	0x00000000
	.align		4
        /*000c*/ 	.word	0xfffffffe
	.align		4
        /*0010*/ 	.word	0x00000000
	.align		4
        /*0014*/ 	.word	0xfffffffd
	.align		4
        /*0018*/ 	.word	0x00000000
	.align		4
        /*001c*/ 	.word	0xfffffffc


//--------------------- .text.wmma_bf16_pipeline_kernel --------------------------
	.section	.text.wmma_bf16_pipeline_kernel,"ax",@progbits
	.align	128
        .global         wmma_bf16_pipeline_kernel
        .type           wmma_bf16_pipeline_kernel,@function
        .size           wmma_bf16_pipeline_kernel,(.L_x_81 - wmma_bf16_pipeline_kernel)
        .other          wmma_bf16_pipeline_kernel,@"STO_CUDA_ENTRY STV_DEFAULT"
wmma_bf16_pipeline_kernel:
.text.wmma_bf16_pipeline_kernel:
[----:B------:R-:W0:Y:S08]  /*0000*/  LDC R1, c[0x0][0x37c] ;  /* 0x0000df00ff017b82 */ /* 0x000e300000000800 */
[----:B------:R-:W1:Y:S01]  /*0010*/  S2UR UR6, SR_CTAID.X ;  /* 0x00000000000679c3 */ /* 0x000e620000002500 */
[----:B0-----:R-:W-:-:S07]  /*0020*/  VIADD R1, R1, 0xfffffde0 ;  /* 0xfffffde001017836 */ /* 0x001fce0000000000 */
[----:B------:R-:W0:Y:S08]  /*0030*/  S2UR UR4, SR_CTAID.Y ;  /* 0x00000000000479c3 */ /* 0x000e300000002600 */
[----:B------:R-:W2:Y:S01]  /*0040*/  LDC.64 R2, c[0x0][0x398] ;  /* 0x0000e600ff027b82 */ /* 0x000ea20000000a00 */
[----:B-1----:R-:W-:Y:S02]  /*0050*/  USHF.L.U32 UR6, UR6, 0x7, URZ ;  /* 0x0000000706067899 */ /* 0x002fe400080006ff */
[----:B0-----:R-:W-:-:S04]  /*0060*/  USHF.L.U32 UR4, UR4, 0x7, URZ ;  /* 0x0000000704047899 */ /* 0x001fc800080006ff */
[----:B--2---:R-:W-:-:S04]  /*0070*/  ISETP.LE.AND P0, PT, R3, UR6, PT ;  /* 0x0000000603007c0c */ /* 0x004fc8000bf03270 */
[----:B------:R-:W-:-:S13]  /*0080*/  ISETP.LE.OR P0, PT, R2, UR4, P0 ;  /* 0x0000000402007c0c */ /* 0x000fda0008703670 */
[----:B------:R-:W-:Y:S05]  /*0090*/  @P0 EXIT ;  /* 0x000000000000094d */ /* 0x000fea0003800000 */
[----:B------:R-:W0:Y:S01]  /*00a0*/  S2R R3, SR_CgaCtaId ;  /* 0x0000000000037919 */ /* 0x000e220000008800 */
[----:B------:R-:W-:Y:S01]  /*00b0*/  MOV R8, 0x400 ;  /* 0x0000040000087802 */ /* 0x000fe20000000f00 */
[----:B------:R-:W1:Y:S01]  /*00c0*/  LDCU UR5, c[0x0][0x360] ;  /* 0x00006c00ff0577ac */ /* 0x000e620008000800 */
[----:B------:R-:W-:Y:S01]  /*00d0*/  BSSY.RECONVERGENT B0, `(.L_x_0) ;  /* 0x000010e000007945 */ /* 0x000fe20003800200 */
[----:B------:R-:W2:Y:S01]  /*00e0*/  S2R R7, SR_SWINHI ;  /* 0x0000000000077919 */ /* 0x000ea20000002f00 */
[----:B------:R-:W3:Y:S01]  /*00f0*/  LDCU UR7, c[0x0][0x364] ;  /* 0x00006c80ff0777ac */ /* 0x000ee20008000800 */
[----:B------:R-:W1:Y:S01]  /*0100*/  S2R R132, SR_TID.Y ;  /* 0x0000000000847919 */ /* 0x000e620000002200 */
[----:B------:R-:W4:Y:S01]  /*0110*/  LDCU.64 UR8, c[0x0][0x358] ;  /* 0x00006b00ff0877ac */ /* 0x000f220008000a00 */
[----:B------:R-:W-:Y:S01]  /*0120*/  STL.128 [R1+0x20], RZ ;  /* 0x000020ff01007387 */ /* 0x000fe20000100c00 */
[----:B------:R-:W0:Y:S03]  /*0130*/  LDCU UR16, c[0x0][0x39c] ;  /* 0x00007380ff1077ac */ /* 0x000e260008000800 */
[----:B------:R-:W-:Y:S01]  /*0140*/  STL.128 [R1+0x30], RZ ;  /* 0x000030ff01007387 */ /* 0x000fe20000100c00 */
[----:B------:R-:W0:Y:S03]  /*0150*/  LDCU UR14, c[0x0][0x39c] ;  /* 0x00007380ff0e77ac */ /* 0x000e260008000800 */
[----:B------:R-:W-:Y:S01]  /*0160*/  STL.128 [R1+0x40], RZ ;  /* 0x000040ff01007387 */ /* 0x000fe20000100c00 */
[----:B------:R-:W1:Y:S03]  /*0170*/  LDCU UR11, c[0x0][0x398] ;  /* 0x00007300ff0b77ac */ /* 0x000e660008000800 */
[----:B------:R-:W-:Y:S01]  /*0180*/  STL.128 [R1+0x50], RZ ;  /* 0x000050ff01007387 */ /* 0x000fe20000100c00 */
[----:B------:R-:W1:Y:S03]  /*0190*/  LDCU UR12, c[0x0][0x398] ;  /* 0x00007300ff0c77ac */ /* 0x000e660008000800 */
[----:B------:R-:W-:Y:S01]  /*01a0*/  STL.128 [R1+0x60], RZ ;  /* 0x000060ff01007387 */ /* 0x000fe20000100c00 */
[----:B------:R-:W1:Y:S01]  /*01b0*/  LDCU UR15, c[0x0][0x3a0] ;  /* 0x00007400ff0f77ac */ /* 0x000e620008000800 */
[----:B0-----:R-:W-:-:S02]  /*01c0*/  LEA R8, R3, R8, 0x18 ;  /* 0x0000000803087211 */ /* 0x001fc400078ec0ff */
[----:B------:R-:W-:Y:S01]  /*01d0*/  STL.128 [R1+0x70], RZ ;  /* 0x000070ff01007387 */ /* 0x000fe20000100c00 */
[----:B------:R-:W0:Y:S01]  /*01e0*/  LDCU UR17, c[0x0][0x3a0] ;  /* 0x00007400ff1177ac */ /* 0x000e220008000800 */
[----:B------:R-:W-:Y:S02]  /*01f0*/  MOV R4, R8 ;  /* 0x0000000800047202 */ /* 0x000fe40000000f00 */
[----:B--2---:R-:W-:Y:S01]  /*0200*/  MOV R5, R7 ;  /* 0x0000000700057202 */ /* 0x004fe20000000f00 */
[----:B------:R-:W-:Y:S01]  /*0210*/  STL.128 [R1+0x80], RZ ;  /* 0x000080ff01007387 */ /* 0x000fe20000100c00 */
[----:B------:R-:W2:Y:S01]  /*0220*/  LDCU UR13, c[0x0][0x3a0] ;  /* 0x00007400ff0d77ac */ /* 0x000ea20008000800 */
[C---:B------:R-:W-:Y:S02]  /*0230*/  IADD3 R6, P0, PT, R4.reuse, 0x2000, RZ ;  /* 0x0000200004067810 */ /* 0x040fe40007f1e0ff */
[----:B------:R-:W-:Y:S01]  /*0240*/  STL.128 [R1+0x90], RZ ;  /* 0x000090ff01007387 */ /* 0x000fe20000100c00 */
[C---:B------:R-:W-:Y:S01]  /*0250*/  IADD3 R0, P2, PT, R4.reuse, 0x1000, RZ ;  /* 0x0000100004007810 */ /* 0x040fe20007f5e0ff */
[----:B------:R-:W0:Y:S01]  /*0260*/  LDCU UR10, c[0x0][0x3a0] ;  /* 0x00007400ff0a77ac */ /* 0x000e220008000800 */
[----:B------:R-:W-:Y:S01]  /*0270*/  IADD3 R2, P1, PT, R4, 0x3000, RZ ;  /* 0x0000300004027810 */ /* 0x000fe20007f3e0ff */
[--C-:B------:R-:W-:Y:S01]  /*0280*/  IMAD.X R7, RZ, RZ, R5.reuse, P0 ;  /* 0x000000ffff077224 */ /* 0x100fe200000e0605 */
[----:B------:R-:W-:Y:S01]  /*0290*/  STL.128 [R1+0xa0], RZ ;  /* 0x0000a0ff01007387 */ /* 0x000fe20000100c00 */
[----:B------:R-:W-:-:S02]  /*02a0*/  IMAD.X R3, RZ, RZ, R5, P2 ;  /* 0x000000ffff037224 */ /* 0x000fc400010e0605 */
[----:B------:R-:W-:Y:S01]  /*02b0*/  IMAD.X R9, RZ, RZ, R5, P1 ;  /* 0x000000ffff097224 */ /* 0x000fe200008e0605 */
[----:B------:R5:W-:Y:S04]  /*02c0*/  STL.128 [R1], R4 ;  /* 0x0000000401007387 */ /* 0x000be80000100c00 */
[----:B------:R0:W-:Y:S04]  /*02d0*/  STL.128 [R1+0xb0], RZ ;  /* 0x0000b0ff01007387 */ /* 0x0001e80000100c00 */
[----:B------:R0:W-:Y:S04]  /*02e0*/  STL.128 [R1+0xc0], RZ ;  /* 0x0000c0ff01007387 */ /* 0x0001e80000100c00 */
[----:B------:R0:W-:Y:S01]  /*02f0*/  STL.128 [R1+0xd0], RZ ;  /* 0x0000d0ff01007387 */ /* 0x0001e20000100c00 */
[----:B-----5:R-:W-:-:S03]  /*0300*/  IMAD.MOV.U32 R5, RZ, RZ, R3 ;  /* 0x000000ffff057224 */ /* 0x020fc600078e0003 */
[----:B------:R0:W-:Y:S01]  /*0310*/  STL.128 [R1+0xe0], RZ ;  /* 0x0000e0ff01007387 */ /* 0x0001e20000100c00 */
[----:B------:R-:W-:Y:S02]  /*0320*/  IMAD.MOV.U32 R4, RZ, RZ, R0 ;  /* 0x000000ffff047224 */ /* 0x000fe400078e0000 */
[----:B------:R-:W-:Y:S01]  /*0330*/  IMAD.MOV.U32 R6, RZ, RZ, R2 ;  /* 0x000000ffff067224 */ /* 0x000fe200078e0002 */
[----:B------:R-:W1:Y:S01]  /*0340*/  S2R R3, SR_TID.X ;  /* 0x0000000000037919 */ /* 0x000e620000002100 */
[----:B------:R-:W-:Y:S02]  /*0350*/  IMAD.MOV.U32 R7, RZ, RZ, R9 ;  /* 0x000000ffff077224 */ /* 0x000fe400078e0009 */
[C---:B------:R-:W-:Y:S01]  /*0360*/  VIADD R0, R1.reuse, 0x10 ;  /* 0x0000001001007836 */ /* 0x040fe20000000000 */
[----:B------:R0:W-:Y:S01]  /*0370*/  STL.128 [R1+0xf0], RZ ;  /* 0x0000f0ff01007387 */ /* 0x0001e20000100c00 */
[----:B------:R-:W-:-:S03]  /*0380*/  VIADD R2, R1, 0x20 ;  /* 0x0000002001027836 */ /* 0x000fc60000000000 */
[----:B------:R0:W-:Y:S04]  /*0390*/  STL.128 [R1+0x10], R4 ;  /* 0x0000100401007387 */ /* 0x0001e80000100c00 */
[----:B------:R0:W-:Y:S04]  /*03a0*/  STL.128 [R1+0x100], RZ ;  /* 0x000100ff01007387 */ /* 0x0001e80000100c00 */
[----:B------:R0:W-:Y:S04]  /*03b0*/  STL.128 [R1+0x110], RZ ;  /* 0x000110ff01007387 */ /* 0x0001e80000100c00 */
[----:B------:R0:W-:Y:S04]  /*03c0*/  STL.128 [R1+0x120], RZ ;  /* 0x000120ff01007387 */ /* 0x0001e80000100c00 */
[----:B------:R0:W-:Y:S04]  /*03d0*/  STL.128 [R1+0x130], RZ ;  /* 0x000130ff01007387 */ /* 0x0001e80000100c00 */
[----:B------:R0:W-:Y:S04]  /*03e0*/  STL.128 [R1+0x140], RZ ;  /* 0x000140ff01007387 */ /* 0x0001e80000100c00 */
[----:B------:R0:W-:Y:S01]  /*03f0*/  STL.128 [R1+0x150], RZ ;  /* 0x000150ff01007387 */ /* 0x0001e20000100c00 */
[----:B-1----:R-:W-:Y:S01]  /*0400*/  IMAD R132, R132, UR5, R3 ;  /* 0x0000000584847c24 */ /* 0x002fe2000f8e0203 */
[----:B---3--:R-:W-:Y:S01]  /*0410*/  UIMAD UR5, UR5, UR7, URZ ;  /* 0x00000007050572a4 */ /* 0x008fe2000f8e02ff */
[----:B------:R-:W-:Y:S01]  /*0420*/  IMAD.MOV.U32 R3, RZ, RZ, R1 ;  /* 0x000000ffff037224 */ /* 0x000fe200078e0001 */
[----:B------:R1:W-:Y:S02]  /*0430*/  STL.128 [R1+0x160], RZ ;  /* 0x000160ff01007387 */ /* 0x0003e40000100c00 */
[----:B------:R-:W-:-:S02]  /*0440*/  ISETP.GT.U32.AND P0, PT, R132, 0x7ff, PT ;  /* 0x000007ff8400780c */ /* 0x000fc40003f04070 */
[----:B------:R1:W-:Y:S04]  /*0450*/  STL.128 [R1+0x170], RZ ;  /* 0x000170ff01007387 */ /* 0x0003e80000100c00 */
        /* <DEDUP_REMOVED lines=9> */
[----:B------:R1:W-:Y:S01]  /*04f0*/  STL.128 [R1+0x210], RZ ;  /* 0x000210ff01007387 */ /* 0x0003e20000100c00 */
[----:B0-2-4-:R-:W-:Y:S05]  /*0500*/  @P0 BRA `(.L_x_1) ;  /* 0x0000000c00280947 */ /* 0x015fea0003800000 */
[----:B------:R-:W0:Y:S01]  /*0510*/  I2F.U32.RP R10, UR5 ;  /* 0x00000005000a7d06 */ /* 0x000e220008209000 */
[----:B------:R-:W-:Y:S01]  /*0520*/  VIADD R6, R132, UR5 ;  /* 0x0000000584067c36 */ /* 0x000fe20008000000 */
[----:B------:R-:W-:Y:S01]  /*0530*/  ISETP.NE.U32.AND P2, PT, RZ, UR5, PT ;  /* 0x00000005ff007c0c */ /* 0x000fe2000bf45070 */
[----:B------:R-:W-:Y:S01]  /*0540*/  IMAD R11, RZ, RZ, -UR5 ;  /* 0x80000005ff0b7e24 */ /* 0x000fe2000f8e02ff */
[----:B------:R-:W-:Y:S01]  /*0550*/  BSSY.RECONVERGENT B1, `(.L_x_2) ;  /* 0x0000031000017945 */ /* 0x000fe20003800200 */
[----:B------:R-:W-:Y:S01]  /*0560*/  IMAD.MOV.U32 R14, RZ, RZ, R132 ;  /* 0x000000ffff0e7224 */ /* 0x000fe200078e0084 */
[C---:B------:R-:W-:Y:S02]  /*0570*/  ISETP.GE.U32.AND P0, PT, R6.reuse, 0x800, PT ;  /* 0x000008000600780c */ /* 0x040fe40003f06070 */
[----:B------:R-:W-:Y:S02]  /*0580*/  VIMNMX.U32 R7, PT, PT, R6, 0x800, !PT ;  /* 0x0000080006077848 */ /* 0x000fe40007fe0000 */
[----:B------:R-:W-:-:S04]  /*0590*/  SEL R9, RZ, 0x1, P0 ;  /* 0x00000001ff097807 */ /* 0x000fc80000000000 */
[----:B------:R-:W-:Y:S01]  /*05a0*/  IADD3 R7, PT, PT, R7, -R6, -R9 ;  /* 0x8000000607077210 */ /* 0x000fe20007ffe809 */
[----:B0-----:R-:W0:Y:S02]  /*05b0*/  MUFU.RCP R10, R10 ;  /* 0x0000000a000a7308 */ /* 0x001e240000001000 */
[----:B0-----:R-:W-:-:S06]  /*05c0*/  VIADD R4, R10, 0xffffffe ;  /* 0x0ffffffe0a047836 */ /* 0x001fcc0000000000 */
[----:B------:R0:W2:Y:S02]  /*05d0*/  F2I.FTZ.U32.TRUNC.NTZ R5, R4 ;  /* 0x0000000400057305 */ /* 0x0000a4000021f000 */
[----:B0-----:R-:W-:Y:S02]  /*05e0*/  IMAD.MOV.U32 R4, RZ, RZ, RZ ;  /* 0x000000ffff047224 */ /* 0x001fe400078e00ff */
[----:B--2---:R-:W-:-:S04]  /*05f0*/  IMAD R11, R11, R5, RZ ;  /* 0x000000050b0b7224 */ /* 0x004fc800078e02ff */
[----:B------:R-:W-:-:S06]  /*0600*/  IMAD.HI.U32 R10, R5, R11, R4 ;  /* 0x0000000b050a7227 */ /* 0x000fcc00078e0004 */
[----:B------:R-:W-:-:S04]  /*0610*/  IMAD.HI.U32 R10, R10, R7, RZ ;  /* 0x000000070a0a7227 */ /* 0x000fc800078e00ff */
[----:B------:R-:W-:-:S04]  /*0620*/  IMAD.MOV R4, RZ, RZ, -R10 ;  /* 0x000000ffff047224 */ /* 0x000fc800078e0a0a */
[----:B------:R-:W-:-:S05]  /*0630*/  IMAD R7, R4, UR5, R7 ;  /* 0x0000000504077c24 */ /* 0x000fca000f8e0207 */
[----:B------:R-:W-:-:S13]  /*0640*/  ISETP.GE.U32.AND P0, PT, R7, UR5, PT ;  /* 0x0000000507007c0c */ /* 0x000fda000bf06070 */
[----:B------:R-:W-:Y:S02]  /*0650*/  @P0 VIADD R7, R7, -UR5 ;  /* 0x8000000507070c36 */ /* 0x000fe40008000000 */
[----:B------:R-:W-:-:S03]  /*0660*/  @P0 VIADD R10, R10, 0x1 ;  /* 0x000000010a0a0836 */ /* 0x000fc60000000000 */
[----:B------:R-:W-:-:S13]  /*0670*/  ISETP.GE.U32.AND P1, PT, R7, UR5, PT ;  /* 0x0000000507007c0c */ /* 0x000fda000bf26070 */
[----:B------:R-:W-:Y:S01]  /*0680*/  @P1 VIADD R10, R10, 0x1 ;  /* 0x000000010a0a1836 */ /* 0x000fe20000000000 */
[----:B------:R-:W-:-:S05]  /*0690*/  @!P2 LOP3.LUT R10, RZ, UR5, RZ, 0x33, !PT ;  /* 0x00000005ff0aac12 */ /* 0x000fca000f8e33ff */
[----:B------:R-:W-:-:S05]  /*06a0*/  IMAD.IADD R9, R9, 0x1, R10 ;  /* 0x0000000109097824 */ /* 0x000fca00078e020a */
[C---:B------:R-:W-:Y:S02]  /*06b0*/  LOP3.LUT R4, R9.reuse, 0x3, RZ, 0xc0, !PT ;  /* 0x0000000309047812 */ /* 0x040fe400078ec0ff */
[C---:B------:R-:W-:Y:S02]  /*06c0*/  ISETP.GE.U32.AND P1, PT, R9.reuse, 0x3, PT ;  /* 0x000000030900780c */ /* 0x040fe40003f26070 */
[C---:B------:R-:W-:Y:S02]  /*06d0*/  ISETP.NE.AND P0, PT, R4.reuse, 0x3, PT ;  /* 0x000000030400780c */ /* 0x040fe40003f05270 */
[C---:B------:R-:W-:Y:S01]  /*06e0*/  ISETP.GE.U32.AND P5, PT, R9.reuse, 0x3, PT ;  /* 0x000000030900780c */ /* 0x040fe20003fa6070 */
[----:B------:R-:W-:Y:S01]  /*06f0*/  VIADD R9, R9, 0x1 ;  /* 0x0000000109097836 */ /* 0x000fe20000000000 */
[----:B------:R-:W-:-:S04]  /*0700*/  ISETP.NE.AND P4, PT, R4, 0x3, PT ;  /* 0x000000030400780c */ /* 0x000fc80003f85270 */
[----:B------:R-:W-:-:S05]  /*0710*/  LOP3.LUT R9, R9, 0x3, RZ, 0xc0, !PT ;  /* 0x0000000309097812 */ /* 0x000fca00078ec0ff */
[----:B------:R-:W-:Y:S05]  /*0720*/  @!P0 BRA `(.L_x_3) ;  /* 0x00000000004c8947 */ /* 0x000fea0003800000 */
[----:B------:R-:W-:Y:S02]  /*0730*/  IMAD.MOV.U32 R6, RZ, RZ, RZ ;  /* 0x000000ffff067224 */ /* 0x000fe400078e00ff */
[----:B------:R-:W-:-:S07]  /*0740*/  IMAD.MOV.U32 R14, RZ, RZ, R132 ;  /* 0x000000ffff0e7224 */ /* 0x000fce00078e0084 */
.L_x_4:
[C---:B0-----:R-:W-:Y:S02]  /*0750*/  LEA.HI R7, R14.reuse, UR4, RZ, 0x1c ;  /* 0x000000040e077c11 */ /* 0x041fe4000f8fe0ff */
[----:B------:R-:W-:Y:S02]  /*0760*/  LOP3.LUT R10, R14, 0xf, RZ, 0xc0, !PT ;  /* 0x0000000f0e0a7812 */ /* 0x000fe400078ec0ff */
[----:B------:R-:W-:-:S04]  /*0770*/  ISETP.GE.AND P0, PT, R7, UR11, PT ;  /* 0x0000000b07007c0c */ /* 0x000fc8000bf06270 */
[----:B------:R-:W-:-:S13]  /*0780*/  ISETP.GE.OR P0, PT, R10, UR10, P0 ;  /* 0x0000000a0a007c0c */ /* 0x000fda0008706670 */
[----:B------:R-:W0:Y:S08]  /*0790*/  @!P0 LDC R11, c[0x0][0x3a4] ;  /* 0x0000e900ff0b8b82 */ /* 0x000e300000000800 */
[----:B------:R-:W2:Y:S01]  /*07a0*/  @!P0 LDC.64 R4, c[0x0][0x380] ;  /* 0x0000e000ff048b82 */ /* 0x000ea20000000a00 */
[----:B0-----:R-:W-:Y:S01]  /*07b0*/  @!P0 IMAD R11, R7, R11, R10 ;  /* 0x0000000b070b8224 */ /* 0x001fe200078e020a */
[----:B------:R-:W-:-:S03]  /*07c0*/  PRMT R7, RZ, 0x7610, R7 ;  /* 0x00007610ff077816 */ /* 0x000fc60000000007 */
[----:B--2---:R-:W-:-:S05]  /*07d0*/  @!P0 IMAD.WIDE R4, R11, 0x2, R4 ;  /* 0x000000020b048825 */ /* 0x004fca00078e0204 */
[----:B------:R-:W2:Y:S01]  /*07e0*/  @!P0 LDG.E.U16.CONSTANT R7, desc[UR8][R4.64] ;  /* 0x0000000804078981 */ /* 0x000ea2000c1e9500 */
[----:B------:R-:W-:Y:S01]  /*07f0*/  LOP3.LUT R11, R10, 0x7f0, R14, 0xf8, !PT ;  /* 0x000007f00a0b7812 */ /* 0x000fe200078ef80e */
[----:B------:R-:W-:Y:S02]  /*0800*/  VIADD R6, R6, 0x1 ;  /* 0x0000000106067836 */ /* 0x000fe40000000000 */
[----:B------:R-:W-:Y:S02]  /*0810*/  VIADD R14, R14, UR5 ;  /* 0x000000050e0e7c36 */ /* 0x000fe40008000000 */
[----:B------:R-:W-:Y:S01]  /*0820*/  IMAD R10, R11, 0x2, R8 ;  /* 0x000000020b0a7824 */ /* 0x000fe200078e0208 */
[----:B------:R-:W-:-:S04]  /*0830*/  ISETP.NE.AND P0, PT, R6, R9, PT ;  /* 0x000000090600720c */ /* 0x000fc80003f05270 */
[----:B--2---:R0:W-:Y:S09]  /*0840*/  STS.U16 [R10], R7 ;  /* 0x000000070a007388 */ /* 0x0041f20000000400 */
[----:B------:R-:W-:Y:S05]  /*0850*/  @P0 BRA `(.L_x_4) ;  /* 0xfffffffc00bc0947 */ /* 0x000fea000383ffff */
.L_x_3:
[----:B------:R-:W-:Y:S05]  /*0860*/  BSYNC.RECONVERGENT B1 ;  /* 0x0000000000017941 */ /* 0x000fea0003800200 */
.L_x_2:
[----:B------:R-:W-:Y:S04]  /*0870*/  BSSY.RECONVERGENT B1, `(.L_x_5) ;  /* 0x000003c000017945 */ /* 0x000fe80003800200 */
[----:B------:R-:W-:Y:S05]  /*0880*/  @!P1 BRA `(.L_x_6) ;  /* 0x0000000000e89947 */ /* 0x000fea0003800000 */
.L_x_7:
[C---:B------:R-:W-:Y:S01]  /*0890*/  VIADD R24, R14.reuse, UR5 ;  /* 0x000000050e187c36 */ /* 0x040fe20008000000 */
[C---:B--2---:R-:W-:Y:S02]  /*08a0*/  LEA.HI R16, R14.reuse, UR4, RZ, 0x1c ;  /* 0x000000040e107c11 */ /* 0x044fe4000f8fe0ff */
[----:B------:R-:W-:Y:S01]  /*08b0*/  LOP3.LUT R23, R14, 0xf, RZ, 0xc0, !PT ;  /* 0x0000000f0e177812 */ /* 0x000fe200078ec0ff */
[C---:B------:R-:W-:Y:S01]  /*08c0*/  VIADD R26, R24.reuse, UR5 ;  /* 0x00000005181a7c36 */ /* 0x040fe20008000000 */
[----:B------:R-:W-:Y:S02]  /*08d0*/  LEA.HI R18, R24, UR4, RZ, 0x1c ;  /* 0x0000000418127c11 */ /* 0x000fe4000f8fe0ff */
[----:B------:R-:W-:Y:S01]  /*08e0*/  ISETP.GE.AND P2, PT, R16, UR12, PT ;  /* 0x0000000c10007c0c */ /* 0x000fe2000bf46270 */
[C---:B------:R-:W-:Y:S01]  /*08f0*/  VIADD R28, R26.reuse, UR5 ;  /* 0x000000051a1c7c36 */ /* 0x040fe20008000000 */
[----:B------:R-:W-:Y:S02]  /*0900*/  LEA.HI R20, R26, UR4, RZ, 0x1c ;  /* 0x000000041a147c11 */ /* 0x000fe4000f8fe0ff */
[----:B------:R-:W-:-:S02]  /*0910*/  LOP3.LUT R25, R24, 0xf, RZ, 0xc0, !PT ;  /* 0x0000000f18197812 */ /* 0x000fc400078ec0ff */
[----:B------:R-:W-:Y:S02]  /*0920*/  LEA.HI R22, R28, UR4, RZ, 0x1c ;  /* 0x000000041c167c11 */ /* 0x000fe4000f8fe0ff */
[----:B------:R-:W-:Y:S02]  /*0930*/  ISETP.GE.AND P3, PT, R18, UR12, PT ;  /* 0x0000000c12007c0c */ /* 0x000fe4000bf66270 */
[----:B------:R-:W-:Y:S02]  /*0940*/  LOP3.LUT R27, R26, 0xf, RZ, 0xc0, !PT ;  /* 0x0000000f1a1b7812 */ /* 0x000fe400078ec0ff */
[----:B------:R-:W-:Y:S02]  /*0950*/  ISETP.GE.AND P0, PT, R20, UR12, PT ;  /* 0x0000000c14007c0c */ /* 0x000fe4000bf06270 */
[----:B------:R-:W-:Y:S02]  /*0960*/  ISETP.GE.OR P2, PT, R23, UR13, P2 ;  /* 0x0000000d17007c0c */ /* 0x000fe40009746670 */
[----:B------:R-:W-:-:S02]  /*0970*/  LOP3.LUT R29, R28, 0xf, RZ, 0xc0, !PT ;  /* 0x0000000f1c1d7812 */ /* 0x000fc400078ec0ff */
[----:B------:R-:W-:Y:S02]  /*0980*/  ISETP.GE.AND P1, PT, R22, UR12, PT ;  /* 0x0000000c16007c0c */ /* 0x000fe4000bf26270 */
[----:B------:R-:W-:Y:S02]  /*0990*/  ISETP.GE.OR P3, PT, R25, UR13, P3 ;  /* 0x0000000d19007c0c */ /* 0x000fe40009f66670 */
[----:B------:R-:W-:Y:S02]  /*09a0*/  ISETP.GE.OR P0, PT, R27, UR13, P0 ;  /* 0x0000000d1b007c0c */ /* 0x000fe40008706670 */
[----:B------:R-:W-:-:S03]  /*09b0*/  ISETP.GE.OR P1, PT, R29, UR13, P1 ;  /* 0x0000000d1d007c0c */ /* 0x000fc60008f26670 */
[----:B------:R-:W2:Y:S08]  /*09c0*/  @!P2 LDC R15, c[0x0][0x3a4] ;  /* 0x0000e900ff0fab82 */ /* 0x000eb00000000800 */
[----:B------:R-:W3:Y:S08]  /*09d0*/  @!P3 LDC R17, c[0x0][0x3a4] ;  /* 0x0000e900ff11bb82 */ /* 0x000ef00000000800 */
[----:B------:R-:W4:Y:S08]  /*09e0*/  @!P0 LDC R19, c[0x0][0x3a4] ;  /* 0x0000e900ff138b82 */ /* 0x000f300000000800 */
[----:B------:R-:W5:Y:S01]  /*09f0*/  @!P2 LDC.64 R4, c[0x0][0x380] ;  /* 0x0000e000ff04ab82 */ /* 0x000f620000000a00 */
[----:B--2---:R-:W-:-:S07]  /*0a00*/  @!P2 IMAD R15, R16, R15, R23 ;  /* 0x0000000f100fa224 */ /* 0x004fce00078e0217 */
[----:B------:R-:W2:Y:S01]  /*0a10*/  @!P1 LDC R21, c[0x0][0x3a4] ;  /* 0x0000e900ff159b82 */ /* 0x000ea20000000800 */
[----:B---3--:R-:W-:Y:S01]  /*0a20*/  @!P3 IMAD R17, R18, R17, R25 ;  /* 0x000000111211b224 */ /* 0x008fe200078e0219 */
[----:B------:R-:W-:-:S06]  /*0a30*/  PRMT R18, RZ, 0x7610, R18 ;  /* 0x00007610ff127816 */ /* 0x000fcc0000000012 */
[----:B0-----:R-:W0:Y:S01]  /*0a40*/  @!P3 LDC.64 R6, c[0x0][0x380] ;  /* 0x0000e000ff06bb82 */ /* 0x001e220000000a00 */
[----:B----4-:R-:W-:Y:S01]  /*0a50*/  @!P0 IMAD R19, R20, R19, R27 ;  /* 0x0000001314138224 */ /* 0x010fe200078e021b */
[----:B------:R-:W-:-:S06]  /*0a60*/  PRMT R20, RZ, 0x7610, R20 ;  /* 0x00007610ff147816 */ /* 0x000fcc0000000014 */
[----:B------:R-:W3:Y:S01]  /*0a70*/  @!P0 LDC.64 R10, c[0x0][0x380] ;  /* 0x0000e000ff0a8b82 */ /* 0x000ee20000000a00 */
[----:B-----5:R-:W-:Y:S01]  /*0a80*/  @!P2 IMAD.WIDE R4, R15, 0x2, R4 ;  /* 0x000000020f04a825 */ /* 0x020fe200078e0204 */
[----:B------:R-:W-:-:S06]  /*0a90*/  PRMT R15, RZ, 0x7610, R15 ;  /* 0x00007610ff0f7816 */ /* 0x000fcc000000000f */
[----:B------:R-:W4:Y:S01]  /*0aa0*/  @!P1 LDC.64 R12, c[0x0][0x380] ;  /* 0x0000e000ff0c9b82 */ /* 0x000f220000000a00 */
[----:B--2---:R-:W-:Y:S01]  /*0ab0*/  @!P1 IMAD R21, R22, R21, R29 ;  /* 0x0000001516159224 */ /* 0x004fe200078e021d */
[----:B------:R-:W-:Y:S01]  /*0ac0*/  PRMT R22, RZ, 0x7610, R22 ;  /* 0x00007610ff167816 */ /* 0x000fe20000000016 */
[----:B------:R-:W2:Y:S01]  /*0ad0*/  @!P2 LDG.E.U16.CONSTANT R15, desc[UR8][R4.64] ;  /* 0x00000008040fa981 */ /* 0x000ea2000c1e9500 */
[----:B0-----:R-:W-:-:S05]  /*0ae0*/  @!P3 IMAD.WIDE R6, R17, 0x2, R6 ;  /* 0x000000021106b825 */ /* 0x001fca00078e0206 */
[----:B------:R-:W5:Y:S01]  /*0af0*/  @!P3 LDG.E.U16.CONSTANT R18, desc[UR8][R6.64] ;  /* 0x000000080612b981 */ /* 0x000f62000c1e9500 */
[----:B---3--:R-:W-:-:S05]  /*0b00*/  @!P0 IMAD.WIDE R10, R19, 0x2, R10 ;  /* 0x00000002130a8825 */ /* 0x008fca00078e020a */
[----:B------:R-:W3:Y:S01]  /*0b10*/  @!P0 LDG.E.U16.CONSTANT R20, desc[UR8][R10.64] ;  /* 0x000000080a148981 */ /* 0x000ee2000c1e9500 */
[----:B----4-:R-:W-:-:S05]  /*0b20*/  @!P1 IMAD.WIDE R12, R21, 0x2, R12 ;  /* 0x00000002150c9825 */ /* 0x010fca00078e020c */
[----:B------:R-:W4:Y:S01]  /*0b30*/  @!P1 LDG.E.U16.CONSTANT R22, desc[UR8][R12.64] ;  /* 0x000000080c169981 */ /* 0x000f22000c1e9500 */
[----:B------:R-:W-:Y:S02]  /*0b40*/  LOP3.LUT R17, R23, 0x7f0, R14, 0xf8, !PT ;  /* 0x000007f017117812 */ /* 0x000fe400078ef80e */
[----:B------:R-:W-:Y:S02]  /*0b50*/  LOP3.LUT R19, R25, 0x7f0, R24, 0xf8, !PT ;  /* 0x000007f019137812 */ /* 0x000fe400078ef818 */
[----:B------:R-:W-:Y:S02]  /*0b60*/  LOP3.LUT R21, R27, 0x7f0, R26, 0xf8, !PT ;  /* 0x000007f01b157812 */ /* 0x000fe400078ef81a */
[----:B------:R-:W-:Y:S01]  /*0b70*/  LOP3.LUT R23, R29, 0x7f0, R28, 0xf8, !PT ;  /* 0x000007f01d177812 */ /* 0x000fe200078ef81c */
[--C-:B------:R-:W-:Y:S02]  /*0b80*/  IMAD R16, R17, 0x2, R8.reuse ;  /* 0x0000000211107824 */ /* 0x100fe400078e0208 */
[----:B------:R-:W-:-:S02]  /*0b90*/  IMAD R19, R19, 0x2, R8 ;  /* 0x0000000213137824 */ /* 0x000fc400078e0208 */
[--C-:B------:R-:W-:Y:S02]  /*0ba0*/  IMAD R21, R21, 0x2, R8.reuse ;  /* 0x0000000215157824 */ /* 0x100fe400078e0208 */
[----:B------:R-:W-:Y:S02]  /*0bb0*/  IMAD R23, R23, 0x2, R8 ;  /* 0x0000000217177824 */ /* 0x000fe400078e0208 */
[----:B------:R-:W-:-:S05]  /*0bc0*/  VIADD R14, R28, UR5 ;  /* 0x000000051c0e7c36 */ /* 0x000fca0008000000 */
[----:B------:R-:W-:Y:S01]  /*0bd0*/  ISETP.GE.U32.AND P0, PT, R14, 0x800, PT ;  /* 0x000008000e00780c */ /* 0x000fe20003f06070 */
[----:B--2---:R2:W-:Y:S04]  /*0be0*/  STS.U16 [R16], R15 ;  /* 0x0000000f10007388 */ /* 0x0045e80000000400 */
[----:B-----5:R2:W-:Y:S04]  /*0bf0*/  STS.U16 [R19], R18 ;  /* 0x0000001213007388 */ /* 0x0205e80000000400 */
[----:B---3--:R2:W-:Y:S04]  /*0c00*/  STS.U16 [R21], R20 ;  /* 0x0000001415007388 */ /* 0x0085e80000000400 */
[----:B----4-:R2:W-:Y:S01]  /*0c10*/  STS.U16 [R23], R22 ;  /* 0x0000001617007388 */ /* 0x0105e20000000400 */
[----:B------:R-:W-:Y:S05]  /*0c20*/  @!P0 BRA `(.L_x_7) ;  /* 0xfffffffc00188947 */ /* 0x000fea000383ffff */
.L_x_6:
[----:B------:R-:W-:Y:S05]  /*0c30*/  BSYNC.RECONVERGENT B1 ;  /* 0x0000000000017941 */ /* 0x000fea0003800200 */
.L_x_5:
[----:B------:R-:W-:Y:S01]  /*0c40*/  BSSY.RECONVERGENT B1, `(.L_x_8) ;  /* 0x0000017000017945 */ /* 0x000fe20003800200 */
[----:B------:R-:W-:-:S03]  /*0c50*/  IMAD.MOV.U32 R14, RZ, RZ, R132 ;  /* 0x000000ffff0e7224 */ /* 0x000fc600078e0084 */
[----:B------:R-:W-:Y:S05]  /*0c60*/  @!P4 BRA `(.L_x_9) ;  /* 0x000000000050c947 */ /* 0x000fea0003800000 */
[----:B------:R-:W-:Y:S02]  /*0c70*/  IMAD.MOV.U32 R6, RZ, RZ, RZ ;  /* 0x000000ffff067224 */ /* 0x000fe400078e00ff */
[----:B------:R-:W-:-:S07]  /*0c80*/  IMAD.MOV.U32 R14, RZ, RZ, R132 ;  /* 0x000000ffff0e7224 */ /* 0x000fce00078e0084 */
.L_x_10:
[----:B------:R-:W-:Y:S02]  /*0c90*/  LOP3.LUT R13, R14, 0x7f, RZ, 0xc0, !PT ;  /* 0x0000007f0e0d7812 */ /* 0x000fe400078ec0ff */
[----:B0--3--:R-:W-:-:S03]  /*0ca0*/  SHF.R.U32.HI R10, RZ, 0x7, R14 ;  /* 0x00000007ff0a7819 */ /* 0x009fc6000001160e */
[----:B------:R-:W-:-:S05]  /*0cb0*/  VIADD R7, R13, UR6 ;  /* 0x000000060d077c36 */ /* 0x000fca0008000000 */
[----:B------:R-:W-:-:S04]  /*0cc0*/  ISETP.GE.AND P0, PT, R7, UR14, PT ;  /* 0x0000000e07007c0c */ /* 0x000fc8000bf06270 */
[----:B------:R-:W-:-:S13]  /*0cd0*/  ISETP.GE.OR P0, PT, R10, UR15, P0 ;  /* 0x0000000f0a007c0c */ /* 0x000fda0008706670 */
[----:B------:R-:W0:Y:S08]  /*0ce0*/  @!P0 LDC R11, c[0x0][0x3a8] ;  /* 0x0000ea00ff0b8b82 */ /* 0x000e300000000800 */
[----:B------:R-:W3:Y:S01]  /*0cf0*/  @!P0 LDC.64 R4, c[0x0][0x388] ;  /* 0x0000e200ff048b82 */ /* 0x000ee20000000a00 */
[--C-:B0-----:R-:W-:Y:S01]  /*0d00*/  @!P0 IMAD R11, R10, R11, R7.reuse ;  /* 0x0000000b0a0b8224 */ /* 0x101fe200078e0207 */
[----:B------:R-:W-:-:S03]  /*0d10*/  PRMT R7, RZ, 0x7610, R7 ;  /* 0x00007610ff077816 */ /* 0x000fc60000000007 */
[----:B---3--:R-:W-:-:S05]  /*0d20*/  @!P0 IMAD.WIDE R4, R11, 0x2, R4 ;  /* 0x000000020b048825 */ /* 0x008fca00078e0204 */
[----:B------:R-:W3:Y:S01]  /*0d30*/  @!P0 LDG.E.U16.CONSTANT R7, desc[UR8][R4.64] ;  /* 0x0000000804078981 */ /* 0x000ee2000c1e9500 */
[----:B------:R-:W-:Y:S01]  /*0d40*/  LOP3.LUT R11, R13, 0x780, R14, 0xf8, !PT ;  /* 0x000007800d0b7812 */ /* 0x000fe200078ef80e */
[----:B------:R-:W-:Y:S02]  /*0d50*/  VIADD R6, R6, 0x1 ;  /* 0x0000000106067836 */ /* 0x000fe40000000000 */
[----:B------:R-:W-:Y:S02]  /*0d60*/  VIADD R14, R14, UR5 ;  /* 0x000000050e0e7c36 */ /* 0x000fe40008000000 */
[----:B------:R-:W-:Y:S01]  /*0d70*/  IMAD R10, R11, 0x2, R8 ;  /* 0x000000020b0a7824 */ /* 0x000fe200078e0208 */
[----:B------:R-:W-:-:S04]  /*0d80*/  ISETP.NE.AND P0, PT, R6, R9, PT ;  /* 0x000000090600720c */ /* 0x000fc80003f05270 */
[----:B---3--:R3:W-:Y:S09]  /*0d90*/  STS.U16 [R10+0x1000], R7 ;  /* 0x001000070a007388 */ /* 0x0087f20000000400 */
[----:B------:R-:W-:Y:S05]  /*0da0*/  @P0 BRA `(.L_x_10) ;  /* 0xfffffffc00b80947 */ /* 0x000fea000383ffff */
.L_x_9:
[----:B------:R-:W-:Y:S05]  /*0db0*/  BSYNC.RECONVERGENT B1 ;  /* 0x0000000000017941 */ /* 0x000fea0003800200 */
.L_x_8:
[----:B------:R-:W-:Y:S05]  /*0dc0*/  @!P5 BRA `(.L_x_1) ;  /* 0x0000000000f8d947 */ /* 0x000fea0003800000 */
.L_x_11:
[C---:B0-2---:R-:W-:Y:S01]  /*0dd0*/  VIADD R18, R14.reuse, UR5 ;  /* 0x000000050e127c36 */ /* 0x045fe20008000000 */
[----:B------:R-:W-:Y:S02]  /*0de0*/  LOP3.LUT R21, R14, 0x7f, RZ, 0xc0, !PT ;  /* 0x0000007f0e157812 */ /* 0x000fe400078ec0ff */
[----:B------:R-:W-:Y:S01]  /*0df0*/  SHF.R.U32.HI R9, RZ, 0x7, R14 ;  /* 0x00000007ff097819 */ /* 0x000fe2000001160e */
[C---:B------:R-:W-:Y:S01]  /*0e00*/  VIADD R24, R18.reuse, UR5 ;  /* 0x0000000512187c36 */ /* 0x040fe20008000000 */
[----:B------:R-:W-:Y:S01]  /*0e10*/  LOP3.LUT R23, R18, 0x7f, RZ, 0xc0, !PT ;  /* 0x0000007f12177812 */ /* 0x000fe200078ec0ff */
[----:B------:R-:W-:Y:S01]  /*0e20*/  VIADD R16, R21, UR6 ;  /* 0x0000000615107c36 */ /* 0x000fe20008000000 */
[----:B------:R-:W-:Y:S01]  /*0e30*/  SHF.R.U32.HI R15, RZ, 0x7, R18 ;  /* 0x00000007ff0f7819 */ /* 0x000fe20000011612 */
[C---:B------:R-:W-:Y:S01]  /*0e40*/  VIADD R26, R24.reuse, UR5 ;  /* 0x00000005181a7c36 */ /* 0x040fe20008000000 */
[----:B------:R-:W-:Y:S01]  /*0e50*/  LOP3.LUT R25, R24, 0x7f, RZ, 0xc0, !PT ;  /* 0x0000007f18197812 */ /* 0x000fe200078ec0ff */
[----:B------:R-:W-:Y:S01]  /*0e60*/  VIADD R20, R23, UR6 ;  /* 0x0000000617147c36 */ /* 0x000fe20008000000 */
[----:B------:R-:W-:-:S02]  /*0e70*/  ISETP.GE.AND P0, PT, R16, UR16, PT ;  /* 0x0000001010007c0c */ /* 0x000fc4000bf06270 */
[----:B------:R-:W-:Y:S01]  /*0e80*/  LOP3.LUT R27, R26, 0x7f, RZ, 0xc0, !PT ;  /* 0x0000007f1a1b7812 */ /* 0x000fe200078ec0ff */
[----:B------:R-:W-:Y:S01]  /*0e90*/  VIADD R22, R25, UR6 ;  /* 0x0000000619167c36 */ /* 0x000fe20008000000 */
[----:B------:R-:W-:Y:S02]  /*0ea0*/  SHF.R.U32.HI R17, RZ, 0x7, R24 ;  /* 0x00000007ff117819 */ /* 0x000fe40000011618 */
[----:B------:R-:W-:Y:S01]  /*0eb0*/  ISETP.GE.AND P1, PT, R20, UR16, PT ;  /* 0x0000001014007c0c */ /* 0x000fe2000bf26270 */
[----:B------:R-:W-:Y:S01]  /*0ec0*/  VIADD R28, R27, UR6 ;  /* 0x000000061b1c7c36 */ /* 0x000fe20008000000 */
[----:B------:R-:W-:Y:S02]  /*0ed0*/  ISETP.GE.AND P2, PT, R22, UR16, PT ;  /* 0x0000001016007c0c */ /* 0x000fe4000bf46270 */
[----:B------:R-:W-:Y:S02]  /*0ee0*/  ISETP.GE.OR P0, PT, R9, UR17, P0 ;  /* 0x0000001109007c0c */ /* 0x000fe40008706670 */
[----:B------:R-:W-:-:S02]  /*0ef0*/  SHF.R.U32.HI R19, RZ, 0x7, R26 ;  /* 0x00000007ff137819 */ /* 0x000fc4000001161a */
[----:B------:R-:W-:Y:S02]  /*0f00*/  ISETP.GE.AND P3, PT, R28, UR16, PT ;  /* 0x000000101c007c0c */ /* 0x000fe4000bf66270 */
[----:B------:R-:W-:Y:S02]  /*0f10*/  ISETP.GE.OR P2, PT, R17, UR17, P2 ;  /* 0x0000001111007c0c */ /* 0x000fe40009746670 */
[----:B------:R-:W-:Y:S02]  /*0f20*/  ISETP.GE.OR P1, PT, R15, UR17, P1 ;  /* 0x000000110f007c0c */ /* 0x000fe40008f26670 */
[----:B------:R-:W-:-:S03]  /*0f30*/  ISETP.GE.OR P3, PT, R19, UR17, P3 ;  /* 0x0000001113007c0c */ /* 0x000fc60009f66670 */
[----:B------:R-:W2:Y:S08]  /*0f40*/  @!P0 LDC R29, c[0x0][0x3a8] ;  /* 0x0000ea00ff1d8b82 */ /* 0x000eb00000000800 */
[----:B------:R-:W4:Y:S08]  /*0f50*/  @!P2 LDC R31, c[0x0][0x3a8] ;  /* 0x0000ea00ff1fab82 */ /* 0x000f300000000800 */
[----:B------:R-:W5:Y:S08]  /*0f60*/  @!P1 LDC R30, c[0x0][0x3a8] ;  /* 0x0000ea00ff1e9b82 */ /* 0x000f700000000800 */
[----:B------:R-:W1:Y:S01]  /*0f70*/  @!P0 LDC.64 R4, c[0x0][0x388] ;  /* 0x0000e200ff048b82 */ /* 0x000e620000000a00 */
[----:B--2---:R-:W-:-:S07]  /*0f80*/  @!P0 IMAD R9, R9, R29, R16 ;  /* 0x0000001d09098224 */ /* 0x004fce00078e0210 */
[----:B------:R-:W2:Y:S01]  /*0f90*/  @!P3 LDC R32, c[0x0][0x3a8] ;  /* 0x0000ea00ff20bb82 */ /* 0x000ea20000000800 */
[--C-:B----4-:R-:W-:Y:S01]  /*0fa0*/  @!P2 IMAD R17, R17, R31, R22.reuse ;  /* 0x0000001f1111a224 */ /* 0x110fe200078e0216 */
[----:B------:R-:W-:-:S06]  /*0fb0*/  PRMT R22, RZ, 0x7610, R22 ;  /* 0x00007610ff167816 */ /* 0x000fcc0000000016 */
[----:B0--3--:R-:W0:Y:S01]  /*0fc0*/  @!P2 LDC.64 R10, c[0x0][0x388] ;  /* 0x0000e200ff0aab82 */ /* 0x009e220000000a00 */
[--C-:B-----5:R-:W-:Y:S01]  /*0fd0*/  @!P1 IMAD R15, R15, R30, R20.reuse ;  /* 0x0000001e0f0f9224 */ /* 0x120fe200078e0214 */
[----:B------:R-:W-:-:S06]  /*0fe0*/  PRMT R20, RZ, 0x7610, R20 ;  /* 0x00007610ff147816 */ /* 0x000fcc0000000014 */
[----:B------:R-:W3:Y:S01]  /*0ff0*/  @!P1 LDC.64 R6, c[0x0][0x388] ;  /* 0x0000e200ff069b82 */ /* 0x000ee20000000a00 */
[----:B-1----:R-:W-:Y:S01]  /*1000*/  @!P0 IMAD.WIDE R4, R9, 0x2, R4 ;  /* 0x0000000209048825 */ /* 0x002fe200078e0204 */
[----:B------:R-:W-:-:S06]  /*1010*/  PRMT R9, RZ, 0x7610, R9 ;  /* 0x00007610ff097816 */ /* 0x000fcc0000000009 */
[----:B------:R-:W1:Y:S01]  /*1020*/  @!P3 LDC.64 R12, c[0x0][0x388] ;  /* 0x0000e200ff0cbb82 */ /* 0x000e620000000a00 */
[----:B--2---:R-:W-:Y:S01]  /*1030*/  @!P3 IMAD R19, R19, R32, R28 ;  /* 0x000000201313b224 */ /* 0x004fe200078e021c */
[----:B------:R-:W2:Y:S01]  /*1040*/  @!P0 LDG.E.U16.CONSTANT R9, desc[UR8][R4.64] ;  /* 0x0000000804098981 */ /* 0x000ea2000c1e9500 */
[----:B0-----:R-:W-:Y:S01]  /*1050*/  @!P2 IMAD.WIDE R10, R17, 0x2, R10 ;  /* 0x00000002110aa825 */ /* 0x001fe200078e020a */
[----:B------:R-:W-:-:S04]  /*1060*/  PRMT R17, RZ, 0x7610, R17 ;  /* 0x00007610ff117816 */ /* 0x000fc80000000011 */
[----:B------:R-:W4:Y:S01]  /*1070*/  @!P2 LDG.E.U16.CONSTANT R20, desc[UR8][R10.64] ;  /* 0x000000080a14a981 */ /* 0x000f22000c1e9500 */
[----:B---3--:R-:W-:-:S05]  /*1080*/  @!P1 IMAD.WIDE R6, R15, 0x2, R6 ;  /* 0x000000020f069825 */ /* 0x008fca00078e0206 */
[----:B------:R-:W3:Y:S01]  /*1090*/  @!P1 LDG.E.U16.CONSTANT R17, desc[UR8][R6.64] ;  /* 0x0000000806119981 */ /* 0x000ee2000c1e9500 */
[----:B-1----:R-:W-:-:S05]  /*10a0*/  @!P3 IMAD.WIDE R12, R19, 0x2, R12 ;  /* 0x00000002130cb825 */ /* 0x002fca00078e020c */
[----:B------:R-:W5:Y:S01]  /*10b0*/  @!P3 LDG.E.U16.CONSTANT R22, desc[UR8][R12.64] ;  /* 0x000000080c16b981 */ /* 0x000f62000c1e9500 */
        /* <DEDUP_REMOVED lines=10> */
[----:B--2---:R0:W-:Y:S04]  /*1160*/  STS.U16 [R16+0x1000], R9 ;  /* 0x0010000910007388 */ /* 0x0041e80000000400 */
[----:B---3--:R0:W-:Y:S04]  /*1170*/  STS.U16 [R18+0x1000], R17 ;  /* 0x0010001112007388 */ /* 0x0081e80000000400 */
[----:B----4-:R0:W-:Y:S04]  /*1180*/  STS.U16 [R21+0x1000], R20 ;  /* 0x0010001415007388 */ /* 0x0101e80000000400 */
[----:B-----5:R0:W-:Y:S01]  /*1190*/  STS.U16 [R23+0x1000], R22 ;  /* 0x0010001617007388 */ /* 0x0201e20000000400 */
[----:B------:R-:W-:Y:S05]  /*11a0*/  @!P0 BRA `(.L_x_11) ;  /* 0xfffffffc00088947 */ /* 0x000fea000383ffff */
.L_x_1:
[----:B------:R-:W-:Y:S05]  /*11b0*/  BSYNC.RECONVERGENT B0 ;  /* 0x0000000000007941 */ /* 0x000fea0003800200 */
.L_x_0:
[----:B------:R-:W4:Y:S01]  /*11c0*/  LDCU UR4, c[0x0][0x3a0] ;  /* 0x00007400ff0477ac */ /* 0x000f220008000800 */
[----:B------:R-:W-:Y:S02]  /*11d0*/  CS2R R54, SRZ ;  /* 0x0000000000367805 */ /* 0x000fe4000001ff00 */
[----:B------:R-:W-:Y:S02]  /*11e0*/  CS2R R52, SRZ ;  /* 0x0000000000347805 */ /* 0x000fe4000001ff00 */
[----:B------:R-:W-:Y:S02]  /*11f0*/  CS2R R58, SRZ ;  /* 0x00000000003a7805 */ /* 0x000fe4000001ff00 */
[----:B------:R-:W-:Y:S02]  /*1200*/  CS2R R56, SRZ ;  /* 0x0000000000387805 */ /* 0x000fe4000001ff00 */
[----:B------:R-:W-:Y:S02]  /*1210*/  CS2R R62, SRZ ;  /* 0x00000000003e7805 */ /* 0x000fe4000001ff00 */
[----:B------:R-:W-:-:S02]  /*1220*/  CS2R R60, SRZ ;  /* 0x00000000003c7805 */ /* 0x000fc4000001ff00 */
        /* <DEDUP_REMOVED lines=8> */
[----:B0-2---:R-:W-:Y:S02]  /*12b0*/  CS2R R18, SRZ ;  /* 0x0000000000127805 */ /* 0x005fe4000001ff00 */
[----:B------:R-:W-:Y:S02]  /*12c0*/  CS2R R16, SRZ ;  /* 0x0000000000107805 */ /* 0x000fe4000001ff00 */
[----:B------:R-:W-:Y:S01]  /*12d0*/  CS2R R82, SRZ ;  /* 0x0000000000527805 */ /* 0x000fe2000001ff00 */
[----:B----4-:R-:W-:Y:S01]  /*12e0*/  UISETP.GE.AND UP0, UPT, UR4, 0x1, UPT ;  /* 0x000000010400788c */ /* 0x010fe2000bf06270 */
        /* <DEDUP_REMOVED lines=11> */
[----:B---3--:R-:W-:Y:S02]  /*13a0*/  CS2R R6, SRZ ;  /* 0x0000000000067805 */ /* 0x008fe4000001ff00 */
        /* <DEDUP_REMOVED lines=34> */
[----:B------:R-:W-:Y:S01]  /*15d0*/  CS2R R28, SRZ ;  /* 0x00000000001c7805 */ /* 0x000fe2000001ff00 */
[----:B------:R-:W0:Y:S01]  /*15e0*/  LDCU UR13, c[0x0][0x398] ;  /* 0x00007300ff0d77ac */ /* 0x000e220008000800 */
[----:B------:R-:W2:Y:S01]  /*15f0*/  LDCU.64 UR6, c[0x0][0x390] ;  /* 0x00007200ff0677ac */ /* 0x000ea20008000a00 */
[----:B------:R-:W-:Y:S06]  /*1600*/  BAR.SYNC.DEFER_BLOCKING 0x0 ;  /* 0x0000000000007b1d */ /* 0x000fec0000010000 */
[----:B------:R-:W-:Y:S05]  /*1610*/  BRA.U !UP0, `(.L_x_12) ;  /* 0x0000001d08347547 */ /* 0x000fea000b800000 */
[----:B------:R-:W3:Y:S01]  /*1620*/  I2F.U32.RP R135, UR5 ;  /* 0x0000000500877d06 */ /* 0x000ee20008209000 */
[----:B------:R-:W-:Y:S01]  /*1630*/  VIADD R55, R132, UR5 ;  /* 0x0000000584377c36 */ /* 0x000fe20008000000 */
[----:B------:R-:W-:Y:S01]  /*1640*/  ISETP.NE.U32.AND P2, PT, RZ, UR5, PT ;  /* 0x00000005ff007c0c */ /* 0x000fe2000bf45070 */
[----:B------:R-:W-:Y:S01]  /*1650*/  IMAD R137, RZ, RZ, -UR5 ;  /* 0x80000005ff897e24 */ /* 0x000fe2000f8e02ff */
[----:B------:R-:W4:Y:S01]  /*1660*/  LDCU UR12, c[0x0][0x398] ;  /* 0x00007300ff0c77ac */ /* 0x000f220008000800 */
[----:B------:R-:W-:Y:S01]  /*1670*/  IMAD.MOV.U32 R132, RZ, RZ, RZ ;  /* 0x000000ffff847224 */ /* 0x000fe200078e00ff */
[C---:B------:R-:W-:Y:S01]  /*1680*/  ISETP.GE.U32.AND P0, PT, R55.reuse, 0x800, PT ;  /* 0x000008003700780c */ /* 0x040fe20003f06070 */
[----:B------:R-:W-:Y:S01]  /*1690*/  IMAD.MOV.U32 R141, RZ, RZ, RZ ;  /* 0x000000ffff8d7224 */ /* 0x000fe200078e00ff */
[----:B------:R-:W-:Y:S01]  /*16a0*/  VIMNMX.U32 R134, PT, PT, R55, 0x800, !PT ;  /* 0x0000080037867848 */ /* 0x000fe20007fe0000 */
[----:B------:R-:W-:Y:S01]  /*16b0*/  IMAD.MOV.U32 R158, RZ, RZ, RZ ;  /* 0x000000ffff9e7224 */ /* 0x000fe200078e00ff */
[----:B------:R-:W-:Y:S01]  /*16c0*/  SEL R156, RZ, 0x1, P0 ;  /* 0x00000001ff9c7807 */ /* 0x000fe20000000000 */
[----:B------:R-:W0:Y:S03]  /*16d0*/  LDCU UR18, c[0x0][0x3a0] ;  /* 0x00007400ff1277ac */ /* 0x000e260008000800 */
[----:B------:R-:W-:Y:S01]  /*16e0*/  IADD3 R134, PT, PT, R134, -R55, -R156 ;  /* 0x8000003786867210 */ /* 0x000fe20007ffe89c */
[----:B---3--:R-:W3:Y:S02]  /*16f0*/  MUFU.RCP R135, R135 ;  /* 0x0000008700877308 */ /* 0x008ee40000001000 */
[----:B---3--:R-:W-:-:S06]  /*1700*/  VIADD R133, R135, 0xffffffe ;  /* 0x0ffffffe87857836 */ /* 0x008fcc0000000000 */
[----:B------:R-:W3:Y:S02]  /*1710*/  F2I.FTZ.U32.TRUNC.NTZ R133, R133 ;  /* 0x0000008500857305 */ /* 0x000ee4000021f000 */
[----:B---3--:R-:W-:-:S04]  /*1720*/  IMAD R137, R137, R133, RZ ;  /* 0x0000008589897224 */ /* 0x008fc800078e02ff */
[----:B------:R-:W-:-:S06]  /*1730*/  IMAD.HI.U32 R137, R133, R137, R132 ;  /* 0x0000008985897227 */ /* 0x000fcc00078e0084 */
[----:B------:R-:W-:-:S04]  /*1740*/  IMAD.HI.U32 R137, R137, R134, RZ ;  /* 0x0000008689897227 */ /* 0x000fc800078e00ff */
[----:B------:R-:W-:-:S04]  /*1750*/  IMAD.MOV R55, RZ, RZ, -R137 ;  /* 0x000000ffff377224 */ /* 0x000fc800078e0a89 */
[----:B------:R-:W-:-:S05]  /*1760*/  IMAD R55, R55, UR5, R134 ;  /* 0x0000000537377c24 */ /* 0x000fca000f8e0286 */
[----:B------:R-:W-:-:S13]  /*1770*/  ISETP.GE.U32.AND P0, PT, R55, UR5, PT ;  /* 0x0000000537007c0c */ /* 0x000fda000bf06070 */
[----:B------:R-:W-:Y:S02]  /*1780*/  @P0 VIADD R55, R55, -UR5 ;  /* 0x8000000537370c36 */ /* 0x000fe40008000000 */
[----:B------:R-:W-:-:S03]  /*1790*/  @P0 VIADD R137, R137, 0x1 ;  /* 0x0000000189890836 */ /* 0x000fc60000000000 */
[----:B------:R-:W-:Y:S01]  /*17a0*/  ISETP.GE.U32.AND P1, PT, R55, UR5, PT ;  /* 0x0000000537007c0c */ /* 0x000fe2000bf26070 */
[----:B------:R-:W-:-:S12]  /*17b0*/  IMAD.MOV.U32 R55, RZ, RZ, RZ ;  /* 0x000000ffff377224 */ /* 0x000fd800078e00ff */
[----:B------:R-:W-:Y:S01]  /*17c0*/  @P1 VIADD R137, R137, 0x1 ;  /* 0x0000000189891836 */ /* 0x000fe20000000000 */
[----:B------:R-:W-:-:S05]  /*17d0*/  @!P2 LOP3.LUT R137, RZ, UR5, RZ, 0x33, !PT ;  /* 0x00000005ff89ac12 */ /* 0x000fca000f8e33ff */
[----:B0---4-:R-:W-:-:S07]  /*17e0*/  IMAD.IADD R156, R156, 0x1, R137 ;  /* 0x000000019c9c7824 */ /* 0x011fce00078e0289 */
.L_x_29:
[----:B------:R-:W0:Y:S01]  /*17f0*/  LDCU UR4, c[0x0][0x3a0] ;  /* 0x00007400ff0477ac */ /* 0x000e220008000800 */
[----:B------:R-:W-:Y:S01]  /*1800*/  VIADD R157, R141, 0x10 ;  /* 0x000000108d9d7836 */ /* 0x000fe20000000000 */
[----:B------:R-:W-:Y:S01]  /*1810*/  BSSY.RECONVERGENT B1, `(.L_x_13) ;  /* 0x000012f000017945 */ /* 0x000fe20003800200 */
[----:B0-----:R-:W-:-:S05]  /*1820*/  IMAD.U32 R140, RZ, RZ, UR4 ;  /* 0x00000004ff8c7e24 */ /* 0x001fca000f8e00ff */
[----:B------:R-:W-:-:S13]  /*1830*/  ISETP.GE.AND P0, PT, R157, R140, PT ;  /* 0x0000008c9d00720c */ /* 0x000fda0003f06270 */
[----:B------:R-:W-:Y:S05]  /*1840*/  @P0 BRA `(.L_x_14) ;  /* 0x0000001000ac0947 */ /* 0x000fea0003800000 */
[----:B------:R-:W0:Y:S01]  /*1850*/  S2R R143, SR_TID.Y ;  /* 0x00000000008f7919 */ /* 0x000e220000002200 */
[----:B------:R-:W0:Y:S01]  /*1860*/  LDCU UR4, c[0x0][0x360] ;  /* 0x00006c00ff0477ac */ /* 0x000e220008000800 */
[----:B------:R-:W-:Y:S01]  /*1870*/  BSSY.RECONVERGENT B0, `(.L_x_15) ;  /* 0x0000127000007945 */ /* 0x000fe20003800200 */
[----:B------:R-:W0:Y:S02]  /*1880*/  S2R R132, SR_TID.X ;  /* 0x0000000000847919 */ /* 0x000e240000002100 */
[----:B0-----:R-:W-:-:S05]  /*1890*/  IMAD R143, R143, UR4, R132 ;  /* 0x000000048f8f7c24 */ /* 0x001fca000f8e0284 */
[----:B------:R-:W-:-:S13]  /*18a0*/  ISETP.GT.U32.AND P0, PT, R143, 0x7ff, PT ;  /* 0x000007ff8f00780c */ /* 0x000fda0003f04070 */
[----:B------:R-:W-:Y:S05]  /*18b0*/  @P0 BRA `(.L_x_16) ;  /* 0x0000001000880947 */ /* 0x000fea0003800000 */
[----:B------:R-:W-:-:S05]  /*18c0*/  LOP3.LUT R148, R158, 0x1, RZ, 0x3c, !PT ;  /* 0x000000019e947812 */ /* 0x000fca00078e3cff */
[----:B------:R-:W-:-:S06]  /*18d0*/  IMAD R132, R148, 0x8, R3 ;  /* 0x0000000894847824 */ /* 0x000fcc00078e0203 */
[----:B------:R-:W5:Y:S01]  /*18e0*/  LDL.64 R132, [R132] ;  /* 0x0000000084847983 */ /* 0x000f620000100a00 */
[----:B------:R-:W0:Y:S01]  /*18f0*/  LDCU UR4, c[0x0][0x360] ;  /* 0x00006c00ff0477ac */ /* 0x000e220008000800 */
[----:B------:R-:W0:Y:S01]  /*1900*/  LDC R142, c[0x0][0x364] ;  /* 0x0000d900ff8e7b82 */ /* 0x000e220000000800 */
[----:B------:R-:W-:Y:S01]  /*1910*/  VIADD R145, R156, 0x1 ;  /* 0x000000019c917836 */ /* 0x000fe20000000000 */
[----:B------:R-:W3:Y:S01]  /*1920*/  S2R R147, SR_CTAID.Y ;  /* 0x0000000000937919 */ /* 0x000ee20000002600 */
[----:B------:R-:W-:Y:S01]  /*1930*/  BSSY.RECONVERGENT B2, `(.L_x_17) ;  /* 0x000004a000027945 */ /* 0x000fe20003800200 */
[----:B------:R-:W-:Y:S02]  /*1940*/  IMAD.MOV.U32 R152, RZ, RZ, R143 ;  /* 0x000000ffff987224 */ /* 0x000fe400078e008f */
[----:B------:R-:W-:Y:S01]  /*1950*/  LOP3.LUT P3, R145, R145, 0x3, RZ, 0xc0, !PT ;  /* 0x0000000391917812 */ /* 0x000fe2000786c0ff */
[----:B0-----:R-:W-:-:S04]  /*1960*/  IMAD R142, R142, UR4, RZ ;  /* 0x000000048e8e7c24 */ /* 0x001fc8000f8e02ff */
[----:B------:R-:W-:-:S04]  /*1970*/  IMAD.IADD R144, R143, 0x1, R142 ;  /* 0x000000018f907824 */ /* 0x000fc800078e028e */
[C---:B------:R-:W-:Y:S02]  /*1980*/  IMAD.IADD R146, R142.reuse, 0x1, R144 ;  /* 0x000000018e927824 */ /* 0x040fe400078e0290 */
[----:B---3--:R-:W-:Y:S02]  /*1990*/  IMAD.SHL.U32 R147, R147, 0x80, RZ ;  /* 0x0000008093937824 */ /* 0x008fe400078e00ff */
[----:B------:R-:W-:Y:S01]  /*19a0*/  IMAD.IADD R149, R142, 0x1, R146 ;  /* 0x000000018e957824 */ /* 0x000fe200078e0292 */
[----:B------:R-:W-:Y:S06]  /*19b0*/  @!P3 BRA `(.L_x_18) ;  /* 0x000000040004b947 */ /* 0x000fec0003800000 */
[----:B------:R-:W0:Y:S01]  /*19c0*/  LDC R138, c[0x0][0x398] ;  /* 0x0000e600ff8a7b82 */ /* 0x000e220000000800 */
[C---:B------:R-:W-:Y:S02]  /*19d0*/  LOP3.LUT R150, R143.reuse, 0xf, RZ, 0xc0, !PT ;  /* 0x0000000f8f967812 */ /* 0x040fe400078ec0ff */
[----:B------:R-:W-:Y:S02]  /*19e0*/  LEA.HI R137, R143, R147, RZ, 0x1c ;  /* 0x000000938f897211 */ /* 0x000fe400078fe0ff */
[----:B------:R-:W-:Y:S01]  /*19f0*/  PRMT R139, RZ, 0x7610, R139 ;  /* 0x00007610ff8b7816 */ /* 0x000fe2000000008b */
[----:B------:R-:W-:-:S05]  /*1a00*/  IMAD.IADD R135, R157, 0x1, R150 ;  /* 0x000000019d877824 */ /* 0x000fca00078e0296 */
[----:B------:R-:W-:-:S04]  /*1a10*/  ISETP.GE.AND P0, PT, R135, R140, PT ;  /* 0x0000008c8700720c */ /* 0x000fc80003f06270 */
[----:B0-----:R-:W-:-:S13]  /*1a20*/  ISETP.GE.OR P0, PT, R137, R138, P0 ;  /* 0x0000008a8900720c */ /* 0x001fda0000706670 */
[----:B------:R-:W0:Y:S08]  /*1a30*/  @!P0 LDC R136, c[0x0][0x3a4] ;  /* 0x0000e900ff888b82 */ /* 0x000e300000000800 */
[----:B------:R-:W3:Y:S01]  /*1a40*/  @!P0 LDC.64 R134, c[0x0][0x380] ;  /* 0x0000e000ff868b82 */ /* 0x000ee20000000a00 */
[----:B0-----:R-:W-:Y:S02]  /*1a50*/  @!P0 IMAD R136, R137, R136, RZ ;  /* 0x0000008889888224 */ /* 0x001fe400078e02ff */
[----:B------:R-:W-:-:S05]  /*1a60*/  @!P0 IMAD.IADD R137, R150, 0x1, R141 ;  /* 0x0000000196898824 */ /* 0x000fca00078e028d */
[----:B------:R-:W-:-:S04]  /*1a70*/  @!P0 IADD3 R137, P1, PT, R136, R137, RZ ;  /* 0x0000008988898210 */ /* 0x000fc80007f3e0ff */
[----:B------:R-:W-:Y:S02]  /*1a80*/  @!P0 LEA.HI.X.SX32 R136, R136, RZ, 0x1, P1 ;  /* 0x000000ff88888211 */ /* 0x000fe400008f0eff */
[----:B---3--:R-:W-:-:S04]  /*1a90*/  @!P0 LEA R134, P1, R137, R134, 0x1 ;  /* 0x0000008689868211 */ /* 0x008fc800078208ff */
[----:B------:R-:W-:-:S05]  /*1aa0*/  @!P0 LEA.HI.X R135, R137, R135, R136, 0x1, P1 ;  /* 0x0000008789878211 */ /* 0x000fca00008f0c88 */
[----:B------:R-:W3:Y:S01]  /*1ab0*/  @!P0 LDG.E.U16.CONSTANT R139, desc[UR8][R134.64+0x20] ;  /* 0x00002008868b8981 */ /* 0x000ee2000c1e9500 */
[----:B------:R-:W-:Y:S01]  /*1ac0*/  LOP3.LUT R137, R150, 0x7f0, R143, 0xf8, !PT ;  /* 0x000007f096897812 */ /* 0x000fe200078ef88f */
[----:B------:R-:W-:Y:S01]  /*1ad0*/  IMAD.MOV.U32 R152, RZ, RZ, R144 ;  /* 0x000000ffff987224 */ /* 0x000fe200078e0090 */
[----:B------:R-:W-:-:S03]  /*1ae0*/  ISETP.NE.AND P0, PT, R145, 0x1, PT ;  /* 0x000000019100780c */ /* 0x000fc60003f05270 */
[----:B-----5:R-:W-:-:S05]  /*1af0*/  IMAD.WIDE.U32 R136, R137, 0x2, R132 ;  /* 0x0000000289887825 */ /* 0x020fca00078e0084 */
[----:B---3--:R0:W-:Y:S05]  /*1b00*/  ST.E.U16 desc[UR8][R136.64], R139 ;  /* 0x0000008b88007985 */ /* 0x0081ea000c101508 */
[----:B------:R-:W-:Y:S05]  /*1b10*/  @!P0 BRA `(.L_x_18) ;  /* 0x0000000000ac8947 */ /* 0x000fea0003800000 */
[C---:B------:R-:W-:Y:S02]  /*1b20*/  LOP3.LUT R150, R144.reuse, 0xf, RZ, 0xc0, !PT ;  /* 0x0000000f90967812 */ /* 0x040fe400078ec0ff */
[----:B0-----:R-:W-:Y:S02]  /*1b30*/  LEA.HI R137, R144, R147, RZ, 0x1c ;  /* 0x0000009390897211 */ /* 0x001fe400078fe0ff */
[----:B------:R-:W-:Y:S01]  /*1b40*/  PRMT R139, RZ, 0x7610, R139 ;  /* 0x00007610ff8b7816 */ /* 0x000fe2000000008b */
[----:B------:R-:W-:-:S05]  /*1b50*/  IMAD.IADD R135, R157, 0x1, R150 ;  /* 0x000000019d877824 */ /* 0x000fca00078e0296 */
[----:B------:R-:W-:-:S04]  /*1b60*/  ISETP.GE.AND P0, PT, R135, R140, PT ;  /* 0x0000008c8700720c */ /* 0x000fc80003f06270 */
[----:B------:R-:W-:-:S13]  /*1b70*/  ISETP.GE.OR P0, PT, R137, R138, P0 ;  /* 0x0000008a8900720c */ /* 0x000fda0000706670 */
        /* <DEDUP_REMOVED lines=12> */
[----:B------:R-:W-:-:S05]  /*1c40*/  IMAD.WIDE.U32 R136, R137, 0x2, R132 ;  /* 0x0000000289887825 */ /* 0x000fca00078e0084 */
[----:B---3--:R3:W-:Y:S05]  /*1c50*/  ST.E.U16 desc[UR8][R136.64], R139 ;  /* 0x0000008b88007985 */ /* 0x0087ea000c101508 */
[----:B------:R-:W-:Y:S05]  /*1c60*/  @!P0 BRA `(.L_x_18) ;  /* 0x0000000000588947 */ /* 0x000fea0003800000 */
[C---:B------:R-:W-:Y:S01]  /*1c70*/  LOP3.LUT R150, R146.reuse, 0xf, RZ, 0xc0, !PT ;  /* 0x0000000f92967812 */ /* 0x040fe200078ec0ff */
[----:B------:R-:W-:Y:S01]  /*1c80*/  BSSY.RECONVERGENT B3, `(.L_x_19) ;  /* 0x0000012000037945 */ /* 0x000fe20003800200 */
[----:B---3--:R-:W-:Y:S02]  /*1c90*/  LEA.HI R139, R146, R147, RZ, 0x1c ;  /* 0x00000093928b7211 */ /* 0x008fe400078fe0ff */
[----:B------:R-:W-:Y:S01]  /*1ca0*/  PRMT R137, RZ, 0x7610, R137 ;  /* 0x00007610ff897816 */ /* 0x000fe20000000089 */
[----:B------:R-:W-:-:S05]  /*1cb0*/  IMAD.IADD R135, R157, 0x1, R150 ;  /* 0x000000019d877824 */ /* 0x000fca00078e0296 */
[----:B------:R-:W-:Y:S02]  /*1cc0*/  ISETP.GE.AND P0, PT, R135, R140, PT ;  /* 0x0000008c8700720c */ /* 0x000fe40003f06270 */
[----:B------:R-:W-:Y:S02]  /*1cd0*/  LOP3.LUT R135, R150, 0x7f0, R146, 0xf8, !PT ;  /* 0x000007f096877812 */ /* 0x000fe400078ef892 */
[----:B------:R-:W-:-:S03]  /*1ce0*/  ISETP.GE.OR P0, PT, R139, R138, P0 ;  /* 0x0000008a8b00720c */ /* 0x000fc60000706670 */
[----:B------:R-:W-:-:S10]  /*1cf0*/  IMAD.WIDE.U32 R134, R135, 0x2, R132 ;  /* 0x0000000287867825 */ /* 0x000fd400078e0084 */
[----:B------:R-:W-:Y:S05]  /*1d00*/  @P0 BRA `(.L_x_20) ;  /* 0x0000000000240947 */ /* 0x000fea0003800000 */
[----:B------:R-:W0:Y:S01]  /*1d10*/  LDCU UR4, c[0x0][0x3a4] ;  /* 0x00007480ff0477ac */ /* 0x000e220008000800 */
[----:B------:R-:W-:Y:S01]  /*1d20*/  IMAD.IADD R137, R150, 0x1, R141 ;  /* 0x0000000196897824 */ /* 0x000fe200078e028d */
[----:B------:R-:W3:Y:S01]  /*1d30*/  LDCU.64 UR10, c[0x0][0x380] ;  /* 0x00007000ff0a77ac */ /* 0x000ee20008000a00 */
[----:B0-----:R-:W-:-:S05]  /*1d40*/  IMAD R136, R139, UR4, RZ ;  /* 0x000000048b887c24 */ /* 0x001fca000f8e02ff */
[----:B------:R-:W-:-:S04]  /*1d50*/  IADD3 R137, P0, PT, R136, R137, RZ ;  /* 0x0000008988897210 */ /* 0x000fc80007f1e0ff */
[----:B------:R-:W-:Y:S02]  /*1d60*/  LEA.HI.X.SX32 R138, R136, RZ, 0x1, P0 ;  /* 0x000000ff888a7211 */ /* 0x000fe400000f0eff */
[----:B---3--:R-:W-:-:S04]  /*1d70*/  LEA R136, P0, R137, UR10, 0x1 ;  /* 0x0000000a89887c11 */ /* 0x008fc8000f8008ff */
[----:B------:R-:W-:-:S06]  /*1d80*/  LEA.HI.X R137, R137, UR11, R138, 0x1, P0 ;  /* 0x0000000b89897c11 */ /* 0x000fcc00080f0c8a */
[----:B------:R0:W5:Y:S03]  /*1d90*/  LDG.E.U16.CONSTANT R137, desc[UR8][R136.64+0x20] ;  /* 0x0000200888897981 */ /* 0x000166000c1e9500 */
.L_x_20:
[----:B--2---:R-:W-:Y:S05]  /*1da0*/  BSYNC.RECONVERGENT B3 ;  /* 0x0000000000037941 */ /* 0x004fea0003800200 */
.L_x_19:
[----:B-----5:R4:W-:Y:S01]  /*1db0*/  ST.E.U16 desc[UR8][R134.64], R137 ;  /* 0x0000008986007985 */ /* 0x0209e2000c101508 */
[----:B------:R-:W-:-:S07]  /*1dc0*/  IMAD.MOV.U32 R152, RZ, RZ, R149 ;  /* 0x000000ffff987224 */ /* 0x000fce00078e0095 */
.L_x_18:
[----:B--2---:R-:W-:Y:S05]  /*1dd0*/  BSYNC.RECONVERGENT B2 ;  /* 0x0000000000027941 */ /* 0x004fea0003800200 */
.L_x_17:
[----:B------:R-:W-:Y:S01]  /*1de0*/  ISETP.GE.U32.AND P4, PT, R156, 0x3, PT ;  /* 0x000000039c00780c */ /* 0x000fe20003f86070 */
[----:B------:R-:W-:Y:S01]  /*1df0*/  BSSY.RECONVERGENT B2, `(.L_x_21) ;  /* 0x0000052000027945 */ /* 0x000fe20003800200 */
[----:B------:R-:W-:-:S11]  /*1e00*/  IMAD R148, R148, 0x8, R0 ;  /* 0x0000000894947824 */ /* 0x000fd600078e0200 */
[----:B------:R-:W-:Y:S05]  /*1e10*/  @!P4 BRA `(.L_x_22) ;  /* 0x00000004003cc947 */ /* 0x000fea0003800000 */
.L_x_23:
[C---:B------:R-:W-:Y:S01]  /*1e20*/  LOP3.LUT R138, R152.reuse, 0xf, RZ, 0xc0, !PT ;  /* 0x0000000f988a7812 */ /* 0x040fe200078ec0ff */
[----:B------:R-:W-:Y:S01]  /*1e30*/  IMAD.U32 R140, RZ, RZ, UR18 ;  /* 0x00000012ff8c7e24 */ /* 0x000fe2000f8e00ff */
[----:B0--3--:R-:W-:Y:S02]  /*1e40*/  LEA.HI R136, R152, R147, RZ, 0x1c ;  /* 0x0000009398887211 */ /* 0x009fe400078fe0ff */
[----:B------:R-:W-:Y:S01]  /*1e50*/  PRMT R139, RZ, 0x7610, R139 ;  /* 0x00007610ff8b7816 */ /* 0x000fe2000000008b */
[----:B----4-:R-:W-:-:S05]  /*1e60*/  IMAD.IADD R135, R157, 0x1, R138 ;  /* 0x000000019d877824 */ /* 0x010fca00078e028a */
[----:B------:R-:W-:-:S04]  /*1e70*/  ISETP.GE.AND P0, PT, R135, R140, PT ;  /* 0x0000008c8700720c */ /* 0x000fc80003f06270 */
[----:B------:R-:W-:-:S13]  /*1e80*/  ISETP.GE.OR P0, PT, R136, UR12, P0 ;  /* 0x0000000c88007c0c */ /* 0x000fda0008706670 */
[----:B------:R-:W0:Y:S08]  /*1e90*/  @!P0 LDC R137, c[0x0][0x3a4] ;  /* 0x0000e900ff898b82 */ /* 0x000e300000000800 */
[----:B------:R-:W2:Y:S01]  /*1ea0*/  @!P0 LDC.64 R134, c[0x0][0x380] ;  /* 0x0000e000ff868b82 */ /* 0x000ea20000000a00 */
[----:B0-----:R-:W-:Y:S02]  /*1eb0*/  @!P0 IMAD R136, R136, R137, RZ ;  /* 0x0000008988888224 */ /* 0x001fe400078e02ff */
[----:B------:R-:W-:-:S05]  /*1ec0*/  @!P0 IMAD.IADD R137, R138, 0x1, R141 ;  /* 0x000000018a898824 */ /* 0x000fca00078e028d */
[----:B------:R-:W-:-:S04]  /*1ed0*/  @!P0 IADD3 R137, P1, PT, R136, R137, RZ ;  /* 0x0000008988898210 */ /* 0x000fc80007f3e0ff */
[----:B------:R-:W-:Y:S02]  /*1ee0*/  @!P0 LEA.HI.X.SX32 R136, R136, RZ, 0x1, P1 ;  /* 0x000000ff88888211 */ /* 0x000fe400008f0eff */
[----:B--2---:R-:W-:-:S04]  /*1ef0*/  @!P0 LEA R134, P1, R137, R134, 0x1 ;  /* 0x0000008689868211 */ /* 0x004fc800078208ff */
[----:B------:R-:W-:-:S05]  /*1f00*/  @!P0 LEA.HI.X R135, R137, R135, R136, 0x1, P1 ;  /* 0x0000008789878211 */ /* 0x000fca00008f0c88 */
[----:B------:R0:W2:Y:S01]  /*1f10*/  @!P0 LDG.E.U16.CONSTANT R139, desc[UR8][R134.64+0x20] ;  /* 0x00002008868b8981 */ /* 0x0000a2000c1e9500 */
[----:B------:R-:W-:-:S04]  /*1f20*/  IMAD.IADD R151, R142, 0x1, R152 ;  /* 0x000000018e977824 */ /* 0x000fc800078e0298 */
[----:B------:R-:W-:Y:S01]  /*1f30*/  IMAD.IADD R153, R142, 0x1, R151 ;  /* 0x000000018e997824 */ /* 0x000fe200078e0297 */
[C---:B------:R-:W-:Y:S02]  /*1f40*/  LOP3.LUT R154, R151.reuse, 0xf, RZ, 0xc0, !PT ;  /* 0x0000000f979a7812 */ /* 0x040fe400078ec0ff */
[----:B------:R-:W-:Y:S02]  /*1f50*/  LEA.HI R150, R151, R147, RZ, 0x1c ;  /* 0x0000009397967211 */ /* 0x000fe400078fe0ff */
[----:B------:R-:W-:Y:S01]  /*1f60*/  LOP3.LUT R160, R153, 0xf, RZ, 0xc0, !PT ;  /* 0x0000000f99a07812 */ /* 0x000fe200078ec0ff */
[----:B------:R-:W-:-:S04]  /*1f70*/  IMAD.IADD R137, R157, 0x1, R154 ;  /* 0x000000019d897824 */ /* 0x000fc800078e029a */
[----:B------:R-:W-:Y:S01]  /*1f80*/  IMAD.IADD R155, R157, 0x1, R160 ;  /* 0x000000019d9b7824 */ /* 0x000fe200078e02a0 */
[-C--:B------:R-:W-:Y:S02]  /*1f90*/  ISETP.GE.AND P0, PT, R137, R140.reuse, PT ;  /* 0x0000008c8900720c */ /* 0x080fe40003f06270 */
[----:B------:R-:W-:Y:S01]  /*1fa0*/  LOP3.LUT R137, R138, 0x7f0, R152, 0xf8, !PT ;  /* 0x000007f08a897812 */ /* 0x000fe200078ef898 */
[----:B------:R-:W-:Y:S01]  /*1fb0*/  IMAD.IADD R152, R142, 0x1, R153 ;  /* 0x000000018e987824 */ /* 0x000fe200078e0299 */
[----:B------:R-:W-:Y:S02]  /*1fc0*/  ISETP.GE.OR P0, PT, R150, UR12, P0 ;  /* 0x0000000c96007c0c */ /* 0x000fe40008706670 */
[----:B------:R-:W-:Y:S01]  /*1fd0*/  ISETP.GE.AND P1, PT, R155, R140, PT ;  /* 0x0000008c9b00720c */ /* 0x000fe20003f26270 */
[----:B-----5:R-:W-:Y:S01]  /*1fe0*/  IMAD.WIDE.U32 R136, R137, 0x2, R132 ;  /* 0x0000000289887825 */ /* 0x020fe200078e0084 */
[-C--:B------:R-:W-:Y:S02]  /*1ff0*/  LEA.HI R138, R153, R147.reuse, RZ, 0x1c ;  /* 0x00000093998a7211 */ /* 0x080fe400078fe0ff */
[----:B------:R-:W-:-:S02]  /*2000*/  LEA.HI R161, R152, R147, RZ, 0x1c ;  /* 0x0000009398a17211 */ /* 0x000fc400078fe0ff */
[----:B------:R-:W-:-:S05]  /*2010*/  ISETP.GE.OR P1, PT, R138, UR12, P1 ;  /* 0x0000000c8a007c0c */ /* 0x000fca0008f26670 */
[----:B------:R-:W3:Y:S01]  /*2020*/  @!P0 LDC R159, c[0x0][0x3a4] ;  /* 0x0000e900ff9f8b82 */ /* 0x000ee20000000800 */
[----:B------:R-:W-:-:S07]  /*2030*/  @!P0 IMAD.IADD R155, R154, 0x1, R141 ;  /* 0x000000019a9b8824 */ /* 0x000fce00078e028d */
[----:B0-----:R-:W0:Y:S01]  /*2040*/  @!P0 LDC.64 R134, c[0x0][0x380] ;  /* 0x0000e000ff868b82 */ /* 0x001e220000000a00 */
[----:B---3--:R-:W-:-:S05]  /*2050*/  @!P0 IMAD R150, R150, R159, RZ ;  /* 0x0000009f96968224 */ /* 0x008fca00078e02ff */
[----:B------:R-:W-:-:S04]  /*2060*/  @!P0 IADD3 R155, P2, PT, R150, R155, RZ ;  /* 0x0000009b969b8210 */ /* 0x000fc80007f5e0ff */
[----:B------:R-:W-:Y:S02]  /*2070*/  @!P0 LEA.HI.X.SX32 R150, R150, RZ, 0x1, P2 ;  /* 0x000000ff96968211 */ /* 0x000fe400010f0eff */
[----:B0-----:R-:W-:-:S04]  /*2080*/  @!P0 LEA R134, P2, R155, R134, 0x1 ;  /* 0x000000869b868211 */ /* 0x001fc800078408ff */
[----:B------:R-:W-:Y:S02]  /*2090*/  @!P0 LEA.HI.X R135, R155, R135, R150, 0x1, P2 ;  /* 0x000000879b878211 */ /* 0x000fe400010f0c96 */
[----:B------:R-:W-:Y:S02]  /*20a0*/  LOP3.LUT R150, R152, 0xf, RZ, 0xc0, !PT ;  /* 0x0000000f98967812 */ /* 0x000fe400078ec0ff */
[----:B------:R-:W-:-:S06]  /*20b0*/  PRMT R155, RZ, 0x7610, R155 ;  /* 0x00007610ff9b7816 */ /* 0x000fcc000000009b */
[----:B------:R0:W3:Y:S01]  /*20c0*/  @!P0 LDG.E.U16.CONSTANT R155, desc[UR8][R134.64+0x20] ;  /* 0x00002008869b8981 */ /* 0x0000e2000c1e9500 */
[----:B------:R-:W-:-:S03]  /*20d0*/  PRMT R159, RZ, 0x7610, R159 ;  /* 0x00007610ff9f7816 */ /* 0x000fc6000000009f */
[----:B--2---:R2:W-:Y:S02]  /*20e0*/  ST.E.U16 desc[UR8][R136.64], R139 ;  /* 0x0000008b88007985 */ /* 0x0045e4000c101508 */
[----:B--2---:R-:W2:Y:S01]  /*20f0*/  @!P1 LDC R139, c[0x0][0x3a4] ;  /* 0x0000e900ff8b9b82 */ /* 0x004ea20000000800 */
[----:B------:R-:W-:-:S05]  /*2100*/  IMAD.IADD R137, R157, 0x1, R150 ;  /* 0x000000019d897824 */ /* 0x000fca00078e0296 */
[----:B------:R-:W-:Y:S02]  /*2110*/  ISETP.GE.AND P2, PT, R137, R140, PT ;  /* 0x0000008c8900720c */ /* 0x000fe40003f46270 */
[----:B------:R-:W4:Y:S02]  /*2120*/  @!P1 LDC.64 R136, c[0x0][0x380] ;  /* 0x0000e000ff889b82 */ /* 0x000f240000000a00 */
[----:B------:R-:W-:-:S13]  /*2130*/  ISETP.GE.OR P2, PT, R161, UR12, P2 ;  /* 0x0000000ca1007c0c */ /* 0x000fda0009746670 */
[----:B------:R-:W1:Y:S01]  /*2140*/  @!P2 LDC R162, c[0x0][0x3a4] ;  /* 0x0000e900ffa2ab82 */ /* 0x000e620000000800 */
[----:B--2---:R-:W-:Y:S02]  /*2150*/  @!P1 IMAD R138, R138, R139, RZ ;  /* 0x0000008b8a8a9224 */ /* 0x004fe400078e02ff */
[----:B------:R-:W-:-:S05]  /*2160*/  @!P1 IMAD.IADD R139, R160, 0x1, R141 ;  /* 0x00000001a08b9824 */ /* 0x000fca00078e028d */
[----:B------:R-:W-:-:S04]  /*2170*/  @!P1 IADD3 R139, P0, PT, R138, R139, RZ ;  /* 0x0000008b8a8b9210 */ /* 0x000fc80007f1e0ff */
[----:B------:R-:W-:Y:S02]  /*2180*/  @!P1 LEA.HI.X.SX32 R138, R138, RZ, 0x1, P0 ;  /* 0x000000ff8a8a9211 */ /* 0x000fe400000f0eff */
[----:B----4-:R-:W-:-:S04]  /*2190*/  @!P1 LEA R136, P0, R139, R136, 0x1 ;  /* 0x000000888b889211 */ /* 0x010fc800078008ff */
[----:B------:R-:W-:Y:S02]  /*21a0*/  @!P1 LEA.HI.X R137, R139, R137, R138, 0x1, P0 ;  /* 0x000000898b899211 */ /* 0x000fe400000f0c8a */
[----:B------:R-:W2:Y:S01]  /*21b0*/  @!P2 LDC.64 R138, c[0x0][0x380] ;  /* 0x0000e000ff8aab82 */ /* 0x000ea20000000a00 */
[----:B0-----:R-:W-:Y:S02]  /*21c0*/  @!P2 IMAD.IADD R134, R150, 0x1, R141 ;  /* 0x000000019686a824 */ /* 0x001fe400078e028d */
[----:B------:R0:W4:Y:S01]  /*21d0*/  @!P1 LDG.E.U16.CONSTANT R159, desc[UR8][R136.64+0x20] ;  /* 0x00002008889f9981 */ /* 0x000122000c1e9500 */
[----:B-1----:R-:W-:-:S05]  /*21e0*/  @!P2 IMAD R161, R161, R162, RZ ;  /* 0x000000a2a1a1a224 */ /* 0x002fca00078e02ff */
[----:B------:R-:W-:-:S04]  /*21f0*/  @!P2 IADD3 R134, P0, PT, R161, R134, RZ ;  /* 0x00000086a186a210 */ /* 0x000fc80007f1e0ff */
[----:B------:R-:W-:Y:S02]  /*2200*/  @!P2 LEA.HI.X.SX32 R161, R161, RZ, 0x1, P0 ;  /* 0x000000ffa1a1a211 */ /* 0x000fe400000f0eff */
[----:B--2---:R-:W-:-:S04]  /*2210*/  @!P2 LEA R138, P0, R134, R138, 0x1 ;  /* 0x0000008a868aa211 */ /* 0x004fc800078008ff */
[--C-:B------:R-:W-:Y:S02]  /*2220*/  @!P2 LEA.HI.X R139, R134, R139, R161.reuse, 0x1, P0 ;  /* 0x0000008b868ba211 */ /* 0x100fe400000f0ca1 */
[----:B------:R-:W-:-:S06]  /*2230*/  PRMT R161, RZ, 0x7610, R161 ;  /* 0x00007610ffa17816 */ /* 0x000fcc00000000a1 */
[----:B------:R-:W2:Y:S01]  /*2240*/  @!P2 LDG.E.U16.CONSTANT R161, desc[UR8][R138.64+0x20] ;  /* 0x000020088aa1a981 */ /* 0x000ea2000c1e9500 */
[----:B------:R-:W-:Y:S02]  /*2250*/  LOP3.LUT R135, R154, 0x7f0, R151, 0xf8, !PT ;  /* 0x000007f09a877812 */ /* 0x000fe400078ef897 */
[----:B------:R-:W-:Y:S02]  /*2260*/  LOP3.LUT R153, R160, 0x7f0, R153, 0xf8, !PT ;  /* 0x000007f0a0997812 */ /* 0x000fe400078ef899 */
[----:B------:R-:W-:Y:S01]  /*2270*/  LOP3.LUT R151, R150, 0x7f0, R152, 0xf8, !PT ;  /* 0x000007f096977812 */ /* 0x000fe200078ef898 */
[----:B------:R-:W-:-:S04]  /*2280*/  IMAD.WIDE.U32 R134, R135, 0x2, R132 ;  /* 0x0000000287867825 */ /* 0x000fc800078e0084 */
[--C-:B0-----:R-:W-:Y:S01]  /*2290*/  IMAD.WIDE.U32 R136, R153, 0x2, R132.reuse ;  /* 0x0000000299887825 */ /* 0x101fe200078e0084 */
[----:B---3--:R0:W-:Y:S03]  /*22a0*/  ST.E.U16 desc[UR8][R134.64], R155 ;  /* 0x0000009b86007985 */ /* 0x0081e6000c101508 */
[----:B------:R-:W-:-:S04]  /*22b0*/  IMAD.WIDE.U32 R150, R151, 0x2, R132 ;  /* 0x0000000297967825 */ /* 0x000fc800078e0084 */
[----:B------:R-:W-:-:S05]  /*22c0*/  IMAD.IADD R152, R142, 0x1, R152 ;  /* 0x000000018e987824 */ /* 0x000fca00078e0298 */
[----:B------:R-:W-:Y:S01]  /*22d0*/  ISETP.GE.U32.AND P0, PT, R152, 0x800, PT ;  /* 0x000008009800780c */ /* 0x000fe20003f06070 */
[----:B----4-:R0:W-:Y:S04]  /*22e0*/  ST.E.U16 desc[UR8][R136.64], R159 ;  /* 0x0000009f88007985 */ /* 0x0101e8000c101508 */
[----:B--2---:R0:W-:Y:S08]  /*22f0*/  ST.E.U16 desc[UR8][R150.64], R161 ;  /* 0x000000a196007985 */ /* 0x0041f0000c101508 */
[----:B------:R-:W-:Y:S05]  /*2300*/  @!P0 BRA `(.L_x_23) ;  /* 0xfffffff800c48947 */ /* 0x000fea000383ffff */
.L_x_22:
[----:B------:R-:W-:Y:S05]  /*2310*/  BSYNC.RECONVERGENT B2 ;  /* 0x0000000000027941 */ /* 0x000fea0003800200 */
.L_x_21:
[----:B-----5:R2:W5:Y:S01]  /*2320*/  LDL.64 R132, [R148] ;  /* 0x0000000094847983 */ /* 0x0205620000100a00 */
[----:B------:R-:W-:Y:S01]  /*2330*/  BSSY.RECONVERGENT B2, `(.L_x_24) ;  /* 0x0000038000027945 */ /* 0x000fe20003800200 */
[----:B------:R-:W0:Y:S03]  /*2340*/  S2R R141, SR_CTAID.X ;  /* 0x00000000008d7919 */ /* 0x000e260000002500 */
[----:B------:R-:W-:Y:S05]  /*2350*/  @!P3 BRA `(.L_x_25) ;  /* 0x0000000000d4b947 */ /* 0x000fea0003800000 */
[----:B0--3--:R-:W0:Y:S01]  /*2360*/  LDC R136, c[0x0][0x39c] ;  /* 0x0000e700ff887b82 */ /* 0x009e220000000800 */
[C---:B----4-:R-:W-:Y:S02]  /*2370*/  LOP3.LUT R134, R143.reuse, 0x7f, RZ, 0xc0, !PT ;  /* 0x0000007f8f867812 */ /* 0x050fe400078ec0ff */
[----:B------:R-:W-:-:S03]  /*2380*/  LEA.HI R137, R143, R157, RZ, 0x19 ;  /* 0x0000009d8f897211 */ /* 0x000fc600078fc8ff */
[----:B------:R-:W-:-:S05]  /*2390*/  IMAD R139, R141, 0x80, R134 ;  /* 0x000000808d8b7824 */ /* 0x000fca00078e0286 */
[----:B0-----:R-:W-:-:S04]  /*23a0*/  ISETP.GE.AND P0, PT, R139, R136, PT ;  /* 0x000000888b00720c */ /* 0x001fc80003f06270 */
[----:B------:R-:W-:-:S13]  /*23b0*/  ISETP.GE.OR P0, PT, R137, R140, P0 ;  /* 0x0000008c8900720c */ /* 0x000fda0000706670 */
[----:B------:R-:W0:Y:S08]  /*23c0*/  @!P0 LDC R138, c[0x0][0x3a8] ;  /* 0x0000ea00ff8a8b82 */ /* 0x000e300000000800 */
[----:B------:R-:W3:Y:S01]  /*23d0*/  @!P0 LDC.64 R134, c[0x0][0x388] ;  /* 0x0000e200ff868b82 */ /* 0x000ee20000000a00 */
[----:B0-----:R-:W-:Y:S01]  /*23e0*/  @!P0 IMAD R139, R137, R138, R139 ;  /* 0x0000008a898b8224 */ /* 0x001fe200078e028b */
[----:B------:R-:W-:-:S03]  /*23f0*/  PRMT R137, RZ, 0x7610, R137 ;  /* 0x00007610ff897816 */ /* 0x000fc60000000089 */
[----:B---3--:R-:W-:-:S05]  /*2400*/  @!P0 IMAD.WIDE R134, R139, 0x2, R134 ;  /* 0x000000028b868825 */ /* 0x008fca00078e0286 */
[----:B------:R-:W3:Y:S01]  /*2410*/  @!P0 LDG.E.U16.CONSTANT R137, desc[UR8][R134.64] ;  /* 0x0000000886898981 */ /* 0x000ee2000c1e9500 */
[----:B------:R-:W-:Y:S01]  /*2420*/  LOP3.LUT R139, R143, 0x7ff, RZ, 0xc0, !PT ;  /* 0x000007ff8f8b7812 */ /* 0x000fe200078ec0ff */
[----:B------:R-:W-:Y:S01]  /*2430*/  IMAD.MOV.U32 R143, RZ, RZ, R144 ;  /* 0x000000ffff8f7224 */ /* 0x000fe200078e0090 */
[----:B------:R-:W-:-:S03]  /*2440*/  ISETP.NE.AND P0, PT, R145, 0x1, PT ;  /* 0x000000019100780c */ /* 0x000fc60003f05270 */
[----:B-----5:R-:W-:-:S05]  /*2450*/  IMAD.WIDE.U32 R138, R139, 0x2, R132 ;  /* 0x000000028b8a7825 */ /* 0x020fca00078e0084 */
[----:B---3--:R0:W-:Y:S05]  /*2460*/  ST.E.U16 desc[UR8][R138.64], R137 ;  /* 0x000000898a007985 */ /* 0x0081ea000c101508 */
[----:B------:R-:W-:Y:S05]  /*2470*/  @!P0 BRA `(.L_x_25) ;  /* 0x00000000008c8947 */ /* 0x000fea0003800000 */
[C---:B------:R-:W-:Y:S02]  /*2480*/  LOP3.LUT R134, R144.reuse, 0x7f, RZ, 0xc0, !PT ;  /* 0x0000007f90867812 */ /* 0x040fe400078ec0ff */
[----:B0-----:R-:W-:-:S03]  /*2490*/  LEA.HI R137, R144, R157, RZ, 0x19 ;  /* 0x0000009d90897211 */ /* 0x001fc600078fc8ff */
[----:B------:R-:W-:-:S05]  /*24a0*/  IMAD R139, R141, 0x80, R134 ;  /* 0x000000808d8b7824 */ /* 0x000fca00078e0286 */
[----:B------:R-:W-:-:S04]  /*24b0*/  ISETP.GE.AND P0, PT, R139, R136, PT ;  /* 0x000000888b00720c */ /* 0x000fc80003f06270 */
        /* <DEDUP_REMOVED lines=10> */
[----:B------:R-:W-:-:S05]  /*2560*/  IMAD.WIDE.U32 R138, R139, 0x2, R132 ;  /* 0x000000028b8a7825 */ /* 0x000fca00078e0084 */
[----:B---3--:R0:W-:Y:S05]  /*2570*/  ST.E.U16 desc[UR8][R138.64], R137 ;  /* 0x000000898a007985 */ /* 0x0081ea000c101508 */
[----:B------:R-:W-:Y:S05]  /*2580*/  @!P0 BRA `(.L_x_25) ;  /* 0x0000000000488947 */ /* 0x000fea0003800000 */
[C---:B------:R-:W-:Y:S01]  /*2590*/  LOP3.LUT R134, R146.reuse, 0x7f, RZ, 0xc0, !PT ;  /* 0x0000007f92867812 */ /* 0x040fe200078ec0ff */
[----:B------:R-:W-:Y:S01]  /*25a0*/  BSSY.RECONVERGENT B3, `(.L_x_26) ;  /* 0x000000e000037945 */ /* 0x000fe20003800200 */
[C---:B0-----:R-:W-:Y:S02]  /*25b0*/  LEA.HI R138, R146.reuse, R157, RZ, 0x19 ;  /* 0x0000009d928a7211 */ /* 0x041fe400078fc8ff */
[----:B------:R-:W-:Y:S01]  /*25c0*/  LOP3.LUT R137, R146, 0x7ff, RZ, 0xc0, !PT ;  /* 0x000007ff92897812 */ /* 0x000fe200078ec0ff */
[----:B------:R-:W-:Y:S01]  /*25d0*/  IMAD R139, R141, 0x80, R134 ;  /* 0x000000808d8b7824 */ /* 0x000fe200078e0286 */
[----:B------:R-:W-:-:S04]  /*25e0*/  PRMT R135, RZ, 0x7610, R135 ;  /* 0x00007610ff877816 */ /* 0x000fc80000000087 */
[----:B------:R-:W-:Y:S01]  /*25f0*/  ISETP.GE.AND P0, PT, R139, R136, PT ;  /* 0x000000888b00720c */ /* 0x000fe20003f06270 */
[----:B------:R-:W-:-:S03]  /*2600*/  IMAD.WIDE.U32 R136, R137, 0x2, R132 ;  /* 0x0000000289887825 */ /* 0x000fc600078e0084 */
[----:B------:R-:W-:-:S13]  /*2610*/  ISETP.GE.OR P0, PT, R138, R140, P0 ;  /* 0x0000008c8a00720c */ /* 0x000fda0000706670 */
[----:B------:R-:W-:Y:S05]  /*2620*/  @P0 BRA `(.L_x_27) ;  /* 0x0000000000140947 */ /* 0x000fea0003800000 */
[----:B------:R-:W0:Y:S01]  /*2630*/  LDC.64 R134, c[0x0][0x388] ;  /* 0x0000e200ff867b82 */ /* 0x000e220000000a00 */
[----:B------:R-:W3:Y:S02]  /*2640*/  LDCU UR4, c[0x0][0x3a8] ;  /* 0x00007500ff0477ac */ /* 0x000ee40008000800 */
[----:B---3--:R-:W-:-:S04]  /*2650*/  IMAD R139, R138, UR4, R139 ;  /* 0x000000048a8b7c24 */ /* 0x008fc8000f8e028b */
[----:B0-----:R-:W-:-:S06]  /*2660*/  IMAD.WIDE R134, R139, 0x2, R134 ;  /* 0x000000028b867825 */ /* 0x001fcc00078e0286 */
[----:B------:R0:W5:Y:S02]  /*2670*/  LDG.E.U16.CONSTANT R135, desc[UR8][R134.64] ;  /* 0x0000000886877981 */ /* 0x000164000c1e9500 */
.L_x_27:
[----:B------:R-:W-:Y:S05]  /*2680*/  BSYNC.RECONVERGENT B3 ;  /* 0x0000000000037941 */ /* 0x000fea0003800200 */
.L_x_26:
[----:B-----5:R3:W-:Y:S01]  /*2690*/  ST.E.U16 desc[UR8][R136.64], R135 ;  /* 0x0000008788007985 */ /* 0x0207e2000c101508 */
[----:B------:R-:W-:-:S07]  /*26a0*/  IMAD.MOV.U32 R143, RZ, RZ, R149 ;  /* 0x000000ffff8f7224 */ /* 0x000fce00078e0095 */
.L_x_25:
[----:B------:R-:W-:Y:S05]  /*26b0*/  BSYNC.RECONVERGENT B2 ;  /* 0x0000000000027941 */ /* 0x000fea0003800200 */
.L_x_24:
[----:B------:R-:W-:Y:S05]  /*26c0*/  @!P4 BRA `(.L_x_16) ;  /* 0x000000040004c947 */ /* 0x000fea0003800000 */
.L_x_28:
[----:B------:R-:W1:Y:S01]  /*26d0*/  LDCU UR10, c[0x0][0x3a0] ;  /* 0x00007400ff0a77ac */ /* 0x000e620008000800 */
[C---:B0-----:R-:W-:Y:S01]  /*26e0*/  LOP3.LUT R150, R143.reuse, 0x7f, RZ, 0xc0, !PT ;  /* 0x0000007f8f967812 */ /* 0x041fe200078ec0ff */
[C---:B------:R-:W-:Y:S01]  /*26f0*/  IMAD.IADD R145, R142.reuse, 0x1, R143 ;  /* 0x000000018e917824 */ /* 0x040fe200078e028f */
[-C--:B---34-:R-:W-:Y:S01]  /*2700*/  LEA.HI R137, R143, R157.reuse, RZ, 0x19 ;  /* 0x0000009d8f897211 */ /* 0x098fe200078fc8ff */
[----:B------:R-:W0:Y:S01]  /*2710*/  LDCU UR4, c[0x0][0x39c] ;  /* 0x00007380ff0477ac */ /* 0x000e220008000800 */
[----:B------:R-:W-:Y:S01]  /*2720*/  PRMT R147, RZ, 0x7610, R147 ;  /* 0x00007610ff937816 */ /* 0x000fe20000000093 */
[----:B------:R-:W-:Y:S01]  /*2730*/  IMAD R134, R141, 0x80, R150 ;  /* 0x000000808d867824 */ /* 0x000fe200078e0296 */
[C---:B--2---:R-:W-:Y:S01]  /*2740*/  LOP3.LUT R148, R145.reuse, 0x7f, RZ, 0xc0, !PT ;  /* 0x0000007f91947812 */ /* 0x044fe200078ec0ff */
[----:B------:R-:W-:Y:S01]  /*2750*/  IMAD.IADD R144, R142, 0x1, R145 ;  /* 0x000000018e907824 */ /* 0x000fe200078e0291 */
[----:B------:R-:W-:-:S03]  /*2760*/  LEA.HI R151, R145, R157, RZ, 0x19 ;  /* 0x0000009d91977211 */ /* 0x000fc600078fc8ff */
[C---:B------:R-:W-:Y:S01]  /*2770*/  IMAD R136, R141.reuse, 0x80, R148 ;  /* 0x000000808d887824 */ /* 0x040fe200078e0294 */
[C---:B------:R-:W-:Y:S02]  /*2780*/  LOP3.LUT R146, R144.reuse, 0x7f, RZ, 0xc0, !PT ;  /* 0x0000007f90927812 */ /* 0x040fe400078ec0ff */
[----:B------:R-:W-:Y:S01]  /*2790*/  LEA.HI R153, R144, R157, RZ, 0x19 ;  /* 0x0000009d90997211 */ /* 0x000fe200078fc8ff */
[----:B-1----:R-:W-:Y:S02]  /*27a0*/  IMAD.U32 R140, RZ, RZ, UR10 ;  /* 0x0000000aff8c7e24 */ /* 0x002fe4000f8e00ff */
[----:B------:R-:W-:Y:S01]  /*27b0*/  IMAD R138, R141, 0x80, R146 ;  /* 0x000000808d8a7824 */ /* 0x000fe200078e0292 */
[----:B0-----:R-:W-:Y:S02]  /*27c0*/  ISETP.GE.AND P0, PT, R134, UR4, PT ;  /* 0x0000000486007c0c */ /* 0x001fe4000bf06270 */
[----:B------:R-:W-:Y:S02]  /*27d0*/  ISETP.GE.AND P1, PT, R136, UR4, PT ;  /* 0x0000000488007c0c */ /* 0x000fe4000bf26270 */
[----:B------:R-:W-:-:S02]  /*27e0*/  ISETP.GE.OR P0, PT, R137, R140, P0 ;  /* 0x0000008c8900720c */ /* 0x000fc40000706670 */
[----:B------:R-:W-:Y:S02]  /*27f0*/  ISETP.GE.OR P1, PT, R151, R140, P1 ;  /* 0x0000008c9700720c */ /* 0x000fe40000f26670 */
[----:B------:R-:W-:-:S04]  /*2800*/  ISETP.GE.AND P2, PT, R138, UR4, PT ;  /* 0x000000048a007c0c */ /* 0x000fc8000bf46270 */
[----:B------:R-:W-:-:S05]  /*2810*/  ISETP.GE.OR P2, PT, R153, R140, P2 ;  /* 0x0000008c9900720c */ /* 0x000fca0001746670 */
[----:B------:R-:W0:Y:S08]  /*2820*/  @!P0 LDC R135, c[0x0][0x3a8] ;  /* 0x0000ea00ff878b82 */ /* 0x000e300000000800 */
[----:B------:R-:W1:Y:S01]  /*2830*/  @!P1 LDC R139, c[0x0][0x3a8] ;  /* 0x0000ea00ff8b9b82 */ /* 0x000e620000000800 */
[----:B0-----:R-:W-:-:S07]  /*2840*/  @!P0 IMAD R137, R137, R135, R134 ;  /* 0x0000008789898224 */ /* 0x001fce00078e0286 */
[----:B------:R-:W0:Y:S01]  /*2850*/  @!P0 LDC.64 R134, c[0x0][0x388] ;  /* 0x0000e200ff868b82 */ /* 0x000e220000000a00 */
[----:B------:R-:W-:-:S05]  /*2860*/  IMAD.IADD R149, R142, 0x1, R144 ;  /* 0x000000018e957824 */ /* 0x000fca00078e0290 */
[----:B------:R-:W-:Y:S01]  /*2870*/  LOP3.LUT R152, R149, 0x7f, RZ, 0xc0, !PT ;  /* 0x0000007f95987812 */ /* 0x000fe200078ec0ff */
[----:B-1----:R-:W-:Y:S02]  /*2880*/  @!P1 IMAD R151, R151, R139, R136 ;  /* 0x0000008b97979224 */ /* 0x002fe400078e0288 */
[----:B------:R-:W1:Y:S02]  /*2890*/  @!P2 LDC R136, c[0x0][0x3a8] ;  /* 0x0000ea00ff88ab82 */ /* 0x000e640000000800 */
[----:B------:R-:W-:Y:S01]  /*28a0*/  IMAD R154, R141, 0x80, R152 ;  /* 0x000000808d9a7824 */ /* 0x000fe200078e0298 */
[----:B------:R-:W-:Y:S01]  /*28b0*/  LEA.HI R155, R149, R157, RZ, 0x19 ;  /* 0x0000009d959b7211 */ /* 0x000fe200078fc8ff */
[----:B0-----:R-:W-:-:S05]  /*28c0*/  @!P0 IMAD.WIDE R134, R137, 0x2, R134 ;  /* 0x0000000289868825 */ /* 0x001fca00078e0286 */
[----:B------:R0:W2:Y:S01]  /*28d0*/  @!P0 LDG.E.U16.CONSTANT R147, desc[UR8][R134.64] ;  /* 0x0000000886938981 */ /* 0x0000a2000c1e9500 */
[----:B------:R-:W-:Y:S01]  /*28e0*/  ISETP.GE.AND P0, PT, R154, UR4, PT ;  /* 0x000000049a007c0c */ /* 0x000fe2000bf06270 */
[----:B-1----:R-:W-:-:S03]  /*28f0*/  @!P2 IMAD R153, R153, R136, R138 ;  /* 0x000000889999a224 */ /* 0x002fc600078e028a */
[----:B------:R-:W-:Y:S01]  /*2900*/  ISETP.GE.OR P0, PT, R155, R140, P0 ;  /* 0x0000008c9b00720c */ /* 0x000fe20000706670 */
[----:B------:R-:W1:Y:S08]  /*2910*/  @!P1 LDC.64 R138, c[0x0][0x388] ;  /* 0x0000e200ff8a9b82 */ /* 0x000e700000000a00 */
[----:B------:R-:W3:Y:S08]  /*2920*/  @!P2 LDC.64 R136, c[0x0][0x388] ;  /* 0x0000e200ff88ab82 */ /* 0x000ef00000000a00 */
[----:B------:R-:W4:Y:S08]  /*2930*/  @!P0 LDC R159, c[0x0][0x3a8] ;  /* 0x0000ea00ff9f8b82 */ /* 0x000f300000000800 */
[----:B0-----:R-:W0:Y:S01]  /*2940*/  @!P0 LDC.64 R134, c[0x0][0x388] ;  /* 0x0000e200ff868b82 */ /* 0x001e220000000a00 */
[----:B-1----:R-:W-:Y:S01]  /*2950*/  @!P1 IMAD.WIDE R138, R151, 0x2, R138 ;  /* 0x00000002978a9825 */ /* 0x002fe200078e028a */
[----:B------:R-:W-:-:S03]  /*2960*/  PRMT R151, RZ, 0x7610, R151 ;  /* 0x00007610ff977816 */ /* 0x000fc60000000097 */
[----:B---3--:R-:W-:Y:S01]  /*2970*/  @!P2 IMAD.WIDE R136, R153, 0x2, R136 ;  /* 0x000000029988a825 */ /* 0x008fe200078e0288 */
[----:B------:R-:W-:Y:S02]  /*2980*/  PRMT R153, RZ, 0x7610, R153 ;  /* 0x00007610ff997816 */ /* 0x000fe40000000099 */
[----:B------:R1:W3:Y:S04]  /*2990*/  @!P1 LDG.E.U16.CONSTANT R151, desc[UR8][R138.64] ;  /* 0x000000088a979981 */ /* 0x0002e8000c1e9500 */
[----:B------:R1:W3:Y:S01]  /*29a0*/  @!P2 LDG.E.U16.CONSTANT R153, desc[UR8][R136.64] ;  /* 0x000000088899a981 */ /* 0x0002e2000c1e9500 */
[----:B----4-:R-:W-:Y:S01]  /*29b0*/  @!P0 IMAD R155, R155, R159, R154 ;  /* 0x0000009f9b9b8224 */ /* 0x010fe200078e029a */
[----:B------:R-:W-:-:S03]  /*29c0*/  PRMT R159, RZ, 0x7610, R159 ;  /* 0x00007610ff9f7816 */ /* 0x000fc6000000009f */
[----:B0-----:R-:W-:-:S05]  /*29d0*/  @!P0 IMAD.WIDE R134, R155, 0x2, R134 ;  /* 0x000000029b868825 */ /* 0x001fca00078e0286 */
[----:B------:R-:W4:Y:S01]  /*29e0*/  @!P0 LDG.E.U16.CONSTANT R159, desc[UR8][R134.64] ;  /* 0x00000008869f8981 */ /* 0x000f22000c1e9500 */
[----:B------:R-:W-:Y:S02]  /*29f0*/  LOP3.LUT R155, R150, 0x780, R143, 0xf8, !PT ;  /* 0x00000780969b7812 */ /* 0x000fe400078ef88f */
[----:B------:R-:W-:Y:S02]  /*2a00*/  LOP3.LUT R145, R148, 0x780, R145, 0xf8, !PT ;  /* 0x0000078094917812 */ /* 0x000fe400078ef891 */
[----:B------:R-:W-:Y:S02]  /*2a10*/  LOP3.LUT R143, R146, 0x780, R144, 0xf8, !PT ;  /* 0x00000780928f7812 */ /* 0x000fe400078ef890 */
[----:B------:R-:W-:Y:S01]  /*2a20*/  LOP3.LUT R161, R152, 0x780, R149, 0xf8, !PT ;  /* 0x0000078098a17812 */ /* 0x000fe200078ef895 */
[----:B-----5:R-:W-:-:S04]  /*2a30*/  IMAD.WIDE.U32 R154, R155, 0x2, R132 ;  /* 0x000000029b9a7825 */ /* 0x020fc800078e0084 */
[----:B-1----:R-:W-:-:S04]  /*2a40*/  IMAD.WIDE.U32 R138, R145, 0x2, R132 ;  /* 0x00000002918a7825 */ /* 0x002fc800078e0084 */
[----:B------:R-:W-:-:S04]  /*2a50*/  IMAD.WIDE.U32 R136, R143, 0x2, R132 ;  /* 0x000000028f887825 */ /* 0x000fc800078e0084 */
[----:B------:R-:W-:-:S04]  /*2a60*/  IMAD.WIDE.U32 R144, R161, 0x2, R132 ;  /* 0x00000002a1907825 */ /* 0x000fc800078e0084 */
[----:B------:R-:W-:-:S05]  /*2a70*/  IMAD.IADD R143, R142, 0x1, R149 ;  /* 0x000000018e8f7824 */ /* 0x000fca00078e0295 */
[----:B------:R-:W-:Y:S01]  /*2a80*/  ISETP.GE.U32.AND P0, PT, R143, 0x800, PT ;  /* 0x000008008f00780c */ /* 0x000fe20003f06070 */
[----:B--2---:R0:W-:Y:S04]  /*2a90*/  ST.E.U16 desc[UR8][R154.64], R147 ;  /* 0x000000939a007985 */ /* 0x0041e8000c101508 */
[----:B---3--:R0:W-:Y:S04]  /*2aa0*/  ST.E.U16 desc[UR8][R138.64], R151 ;  /* 0x000000978a007985 */ /* 0x0081e8000c101508 */
[----:B------:R0:W-:Y:S04]  /*2ab0*/  ST.E.U16 desc[UR8][R136.64], R153 ;  /* 0x0000009988007985 */ /* 0x0001e8000c101508 */
[----:B----4-:R0:W-:Y:S01]  /*2ac0*/  ST.E.U16 desc[UR8][R144.64], R159 ;  /* 0x0000009f90007985 */ /* 0x0101e2000c101508 */
[----:B------:R-:W-:Y:S05]  /*2ad0*/  @!P0 BRA `(.L_x_28) ;  /* 0xfffffff800fc8947 */ /* 0x000fea000383ffff */
.L_x_16:
[----:B--2---:R-:W-:Y:S05]  /*2ae0*/  BSYNC.RECONVERGENT B0 ;  /* 0x0000000000007941 */ /* 0x004fea0003800200 */
.L_x_15:
[----:B------:R-:W-:Y:S06]  /*2af0*/  BAR.SYNC.DEFER_BLOCKING 0x0 ;  /* 0x0000000000007b1d */ /* 0x000fec0000010000 */
.L_x_14:
[----:B--2---:R-:W-:Y:S05]  /*2b00*/  BSYNC.RECONVERGENT B1 ;  /* 0x0000000000017941 */ /* 0x004fea0003800200 */
.L_x_13:
[----:B0-----:R-:W-:-:S05]  /*2b10*/  IMAD R138, R158, 0x8, R3 ;  /* 0x000000089e8a7824 */ /* 0x001fca00078e0203 */
[----:B---34-:R-:W2:Y:S04]  /*2b20*/  LDL.64 R134, [R138] ;  /* 0x000000008a867983 */ /* 0x018ea80000100a00 */
[----:B-----5:R0:W3:Y:S01]  /*2b30*/  LDL.64 R132, [R138+0x10] ;  /* 0x000010008a847983 */ /* 0x0200e20000100a00 */
[----:B------:R-:W4:Y:S01]  /*2b40*/  LDCU UR4, c[0x0][0x360] ;  /* 0x00006c00ff0477ac */ /* 0x000f220008000800 */
[----:B------:R-:W4:Y:S01]  /*2b50*/  S2R R137, SR_TID.Y ;  /* 0x0000000000897919 */ /* 0x000f220000002200 */
[----:B------:R-:W4:Y:S01]  /*2b60*/  S2R R136, SR_TID.X ;  /* 0x0000000000887919 */ /* 0x000f220000002100 */
[----:B------:R-:W1:Y:S01]  /*2b70*/  S2R R143, SR_LANEID ;  /* 0x00000000008f7919 */ /* 0x000e620000000000 */
[----:B----4-:R-:W-:-:S04]  /*2b80*/  IMAD R137, R137, UR4, R136 ;  /* 0x0000000489897c24 */ /* 0x010fc8000f8e0288 */
[C---:B------:R-:W-:Y:S02]  /*2b90*/  IMAD.SHL.U32 R136, R137.reuse, 0x10, RZ ;  /* 0x0000001089887824 */ /* 0x040fe400078e00ff */
[----:B------:R-:W-:Y:S02]  /*2ba0*/  IMAD.SHL.U32 R141, R137, 0x4, RZ ;  /* 0x00000004898d7824 */ /* 0x000fe400078e00ff */
[----:B------:R-:W-:Y:S01]  /*2bb0*/  IMAD.MOV.U32 R137, RZ, RZ, RZ ;  /* 0x000000ffff897224 */ /* 0x000fe200078e00ff */
[----:B------:R-:W-:Y:S02]  /*2bc0*/  LOP3.LUT R139, R136, 0x3fffc00, RZ, 0xc0, !PT ;  /* 0x03fffc00888b7812 */ /* 0x000fe400078ec0ff */
[----:B-1----:R-:W-:Y:S02]  /*2bd0*/  LOP3.LUT R136, R143, 0x3, RZ, 0xc0, !PT ;  /* 0x000000038f887812 */ /* 0x002fe400078ec0ff */
[----:B------:R-:W-:Y:S02]  /*2be0*/  SHF.R.U32.HI R143, RZ, 0x2, R143 ;  /* 0x00000002ff8f7819 */ /* 0x000fe4000001168f */
[----:B------:R-:W-:Y:S01]  /*2bf0*/  LOP3.LUT R141, R141, 0x80, RZ, 0xc0, !PT ;  /* 0x000000808d8d7812 */ /* 0x000fe200078ec0ff */
[----:B--2---:R-:W-:-:S04]  /*2c00*/  IMAD.WIDE.U32 R134, R139, 0x2, R134 ;  /* 0x000000028b867825 */ /* 0x004fc800078e0086 */
[----:B0-----:R-:W-:Y:S01]  /*2c10*/  IMAD.WIDE.U32 R138, R143, 0x8, R136 ;  /* 0x000000088f8a7825 */ /* 0x001fe200078e0088 */
[----:B---3--:R-:W-:-:S03]  /*2c20*/  IADD3 R161, P0, PT, R132, R141, RZ ;  /* 0x0000008d84a17210 */ /* 0x008fc60007f1e0ff */
[----:B------:R-:W-:Y:S01]  /*2c30*/  IMAD.WIDE.U32 R136, R143, 0x40, R136 ;  /* 0x000000408f887825 */ /* 0x000fe200078e0088 */
[----:B------:R-:W-:-:S03]  /*2c40*/  LEA R162, P1, R138, R134, 0x2 ;  /* 0x000000868aa27211 */ /* 0x000fc600078210ff */
[----:B------:R-:W-:Y:S01]  /*2c50*/  IMAD.X R133, RZ, RZ, R133, P0 ;  /* 0x000000ffff857224 */ /* 0x000fe200000e0685 */
[----:B------:R-:W-:Y:S02]  /*2c60*/  LEA R160, P2, R136, R161, 0x2 ;  /* 0x000000a188a07211 */ /* 0x000fe400078410ff */
[----:B------:R-:W-:Y:S02]  /*2c70*/  LEA.HI.X R163, R138, R135, R139, 0x2, P1 ;  /* 0x000000878aa37211 */ /* 0x000fe400008f148b */
[----:B------:R-:W-:Y:S02]  /*2c80*/  LEA.HI.X R161, R136, R133, R137, 0x2, P2 ;  /* 0x0000008588a17211 */ /* 0x000fe400010f1489 */
[----:B------:R-:W-:Y:S01]  /*2c90*/  ISETP.GE.AND P0, PT, R157, R140, PT ;  /* 0x0000008c9d00720c */ /* 0x000fe20003f06270 */
[----:B------:R-:W2:Y:S04]  /*2ca0*/  LD.E R136, desc[UR8][R162.64] ;  /* 0x00000008a2887980 */ /* 0x000ea8000c101900 */
[----:B------:R-:W2:Y:S04]  /*2cb0*/  LD.E R137, desc[UR8][R162.64+0x100] ;  /* 0x00010008a2897980 */ /* 0x000ea8000c101900 */
[----:B------:R-:W2:Y:S04]  /*2cc0*/  LD.E R138, desc[UR8][R162.64+0x10] ;  /* 0x00001008a28a7980 */ /* 0x000ea8000c101900 */
[----:B------:R-:W2:Y:S04]  /*2cd0*/  LD.E R139, desc[UR8][R162.64+0x110] ;  /* 0x00011008a28b7980 */ /* 0x000ea8000c101900 */
[----:B------:R-:W3:Y:S04]  /*2ce0*/  LD.E R148, desc[UR8][R162.64+0x200] ;  /* 0x00020008a2947980 */ /* 0x000ee8000c101900 */
[----:B------:R-:W3:Y:S04]  /*2cf0*/  LD.E R149, desc[UR8][R162.64+0x300] ;  /* 0x00030008a2957980 */ /* 0x000ee8000c101900 */
[----:B------:R-:W3:Y:S04]  /*2d00*/  LD.E R150, desc[UR8][R162.64+0x210] ;  /* 0x00021008a2967980 */ /* 0x000ee8000c101900 */
[----:B------:R-:W3:Y:S04]  /*2d10*/  LD.E R151, desc[UR8][R162.64+0x310] ;  /* 0x00031008a2977980 */ /* 0x000ee8000c101900 */
[----:B------:R-:W4:Y:S04]  /*2d20*/  LD.E R144, desc[UR8][R162.64+0x400] ;  /* 0x00040008a2907980 */ /* 0x000f28000c101900 */
[----:B------:R-:W4:Y:S04]  /*2d30*/  LD.E R145, desc[UR8][R162.64+0x500] ;  /* 0x00050008a2917980 */ /* 0x000f28000c101900 */
[----:B------:R-:W4:Y:S04]  /*2d40*/  LD.E R146, desc[UR8][R162.64+0x410] ;  /* 0x00041008a2927980 */ /* 0x000f28000c101900 */
[----:B------:R-:W4:Y:S04]  /*2d50*/  LD.E R147, desc[UR8][R162.64+0x510] ;  /* 0x00051008a2937980 */ /* 0x000f28000c101900 */
[----:B------:R-:W4:Y:S04]  /*2d60*/  LD.E R140, desc[UR8][R162.64+0x600] ;  /* 0x00060008a28c7980 */ /* 0x000f28000c101900 */
[----:B------:R-:W4:Y:S04]  /*2d70*/  LD.E R141, desc[UR8][R162.64+0x700] ;  /* 0x00070008a28d7980 */ /* 0x000f28000c101900 */
[----:B------:R-:W4:Y:S04]  /*2d80*/  LD.E R142, desc[UR8][R162.64+0x610] ;  /* 0x00061008a28e7980 */ /* 0x000f28000c101900 */
[----:B------:R-:W4:Y:S04]  /*2d90*/  LD.E R143, desc[UR8][R162.64+0x710] ;  /* 0x00071008a28f7980 */ /* 0x000f28000c101900 */
[----:B------:R-:W2:Y:S04]  /*2da0*/  LD.E R132, desc[UR8][R160.64] ;  /* 0x00000008a0847980 */ /* 0x000ea8000c101900 */
[----:B------:R-:W2:Y:S04]  /*2db0*/  LD.E R133, desc[UR8][R160.64+0x10] ;  /* 0x00001008a0857980 */ /* 0x000ea8000c101900 */
[----:B------:R-:W4:Y:S04]  /*2dc0*/  LD.E R134, desc[UR8][R160.64+0x800] ;  /* 0x00080008a0867980 */ /* 0x000f28000c101900 */
[----:B------:R-:W4:Y:S04]  /*2dd0*/  LD.E R135, desc[UR8][R160.64+0x810] ;  /* 0x00081008a0877980 */ /* 0x000f28000c101900 */
[----:B------:R-:W4:Y:S04]  /*2de0*/  LD.E R152, desc[UR8][R160.64+0x20] ;  /* 0x00002008a0987980 */ /* 0x000f28000c101900 */
[----:B------:R-:W4:Y:S04]  /*2df0*/  LD.E R153, desc[UR8][R160.64+0x30] ;  /* 0x00003008a0997980 */ /* 0x000f28000c101900 */
[----:B------:R-:W4:Y:S04]  /*2e00*/  LD.E R154, desc[UR8][R160.64+0x820] ;  /* 0x00082008a09a7980 */ /* 0x000f28000c101900 */
[----:B------:R-:W4:Y:S01]  /*2e10*/  LD.E R155, desc[UR8][R160.64+0x830] ;  /* 0x00083008a09b7980 */ /* 0x000f22000c101900 */
[----:B------:R-:W-:Y:S05]  /*2e20*/  WARPSYNC.ALL ;  /* 0x0000000000007948 */ /* 0x000fea0003800000 */
[-C--:B--2---:R-:W-:Y:S08]  /*2e30*/  HMMA.16816.F32.BF16 R28, R136, R132.reuse, R28 ;  /* 0x00000084881c723c */ /* 0x084ff0000004181c */
[-C--:B---3--:R-:W-:Y:S08]  /*2e40*/  HMMA.16816.F32.BF16 R24, R148, R132.reuse, R24 ;  /* 0x000000849418723c */ /* 0x088ff00000041818 */
[-C--:B----4-:R-:W-:Y:S08]  /*2e50*/  HMMA.16816.F32.BF16 R20, R144, R132.reuse, R20 ;  /* 0x000000849014723c */ /* 0x090ff00000041814 */
[----:B------:R-:W-:Y:S01]  /*2e60*/  HMMA.16816.F32.BF16 R16, R140, R132, R16 ;  /* 0x000000848c10723c */ /* 0x000fe20000041810 */
[----:B------:R-:W2:Y:S04]  /*2e70*/  LD.E R132, desc[UR8][R160.64+0x40] ;  /* 0x00004008a0847980 */ /* 0x000ea8000c101900 */
[----:B------:R-:W2:Y:S03]  /*2e80*/  LD.E R133, desc[UR8][R160.64+0x50] ;  /* 0x00005008a0857980 */ /* 0x000ea6000c101900 */
[-C--:B------:R-:W-:Y:S08]  /*2e90*/  HMMA.16816.F32.BF16 R12, R136, R134.reuse, R12 ;  /* 0x00000086880c723c */ /* 0x080ff0000004180c */
[-C--:B------:R-:W-:Y:S08]  /*2ea0*/  HMMA.16816.F32.BF16 R8, R148, R134.reuse, R8 ;  /* 0x000000869408723c */ /* 0x080ff00000041808 */
[-C--:B------:R-:W-:Y:S08]  /*2eb0*/  HMMA.16816.F32.BF16 R4, R144, R134.reuse, R4 ;  /* 0x000000869004723c */ /* 0x080ff00000041804 */
[----:B------:R-:W-:Y:S01]  /*2ec0*/  HMMA.16816.F32.BF16 R76, R140, R134, R76 ;  /* 0x000000868c4c723c */ /* 0x000fe2000004184c */
[----:B------:R-:W3:Y:S04]  /*2ed0*/  LD.E R134, desc[UR8][R160.64+0x840] ;  /* 0x00084008a0867980 */ /* 0x000ee8000c101900 */
[----:B------:R-:W3:Y:S03]  /*2ee0*/  LD.E R135, desc[UR8][R160.64+0x850] ;  /* 0x00085008a0877980 */ /* 0x000ee6000c101900 */
[-C--:B------:R-:W-:Y:S08]  /*2ef0*/  HMMA.16816.F32.BF16 R48, R136, R152.reuse, R48 ;  /* 0x000000988830723c */ /* 0x080ff00000041830 */
[-C--:B------:R-:W-:Y:S08]  /*2f00*/  HMMA.16816.F32.BF16 R124, R148, R152.reuse, R124 ;  /* 0x00000098947c723c */ /* 0x080ff0000004187c */
[-C--:B------:R-:W-:Y:S08]  /*2f10*/  HMMA.16816.F32.BF16 R100, R144, R152.reuse, R100 ;  /* 0x000000989064723c */ /* 0x080ff00000041864 */
[----:B------:R-:W-:Y:S01]  /*2f20*/  HMMA.16816.F32.BF16 R72, R140, R152, R72 ;  /* 0x000000988c48723c */ /* 0x000fe20000041848 */
[----:B------:R-:W4:Y:S04]  /*2f30*/  LD.E R152, desc[UR8][R160.64+0x60] ;  /* 0x00006008a0987980 */ /* 0x000f28000c101900 */
[----:B------:R-:W4:Y:S03]  /*2f40*/  LD.E R153, desc[UR8][R160.64+0x70] ;  /* 0x00007008a0997980 */ /* 0x000f26000c101900 */
[-C--:B------:R-:W-:Y:S08]  /*2f50*/  HMMA.16816.F32.BF16 R44, R136, R154.reuse, R44 ;  /* 0x0000009a882c723c */ /* 0x080ff0000004182c */
[-C--:B------:R-:W-:Y:S08]  /*2f60*/  HMMA.16816.F32.BF16 R120, R148, R154.reuse, R120 ;  /* 0x0000009a9478723c */ /* 0x080ff00000041878 */
[-C--:B------:R-:W-:Y:S08]  /*2f70*/  HMMA.16816.F32.BF16 R96, R144, R154.reuse, R96 ;  /* 0x0000009a9060723c */ /* 0x080ff00000041860 */
[----:B------:R-:W-:Y:S01]  /*2f80*/  HMMA.16816.F32.BF16 R68, R140, R154, R68 ;  /* 0x0000009a8c44723c */ /* 0x000fe20000041844 */
[----:B------:R-:W4:Y:S04]  /*2f90*/  LD.E R154, desc[UR8][R160.64+0x860] ;  /* 0x00086008a09a7980 */ /* 0x000f28000c101900 */
[----:B------:R-:W4:Y:S01]  /*2fa0*/  LD.E R155, desc[UR8][R160.64+0x870] ;  /* 0x00087008a09b7980 */ /* 0x000f22000c101900 */
[----:B------:R-:W-:-:S02]  /*2fb0*/  LOP3.LUT R158, R158, 0x1, RZ, 0x3c, !PT ;  /* 0x000000019e9e7812 */ /* 0x000fc400078e3cff */
[-C--:B--2---:R-:W-:Y:S08]  /*2fc0*/  HMMA.16816.F32.BF16 R128, R136, R132.reuse, R128 ;  /* 0x000000848880723c */ /* 0x084ff00000041880 */
[-C--:B------:R-:W-:Y:S08]  /*2fd0*/  HMMA.16816.F32.BF16 R104, R148, R132.reuse, R104 ;  /* 0x000000849468723c */ /* 0x080ff00000041868 */
[-C--:B------:R-:W-:Y:S08]  /*2fe0*/  HMMA.16816.F32.BF16 R92, R144, R132.reuse, R92 ;  /* 0x00000084905c723c */ /* 0x080ff0000004185c */
[----:B------:R-:W-:Y:S08]  /*2ff0*/  HMMA.16816.F32.BF16 R64, R140, R132, R64 ;  /* 0x000000848c40723c */ /* 0x000ff00000041840 */
[-C--:B---3--:R-:W-:Y:S08]  /*3000*/  HMMA.16816.F32.BF16 R116, R136, R134.reuse, R116 ;  /* 0x000000868874723c */ /* 0x088ff00000041874 */
[-C--:B------:R-:W-:Y:S08]  /*3010*/  HMMA.16816.F32.BF16 R40, R148, R134.reuse, R40 ;  /* 0x000000869428723c */ /* 0x080ff00000041828 */
[-C--:B------:R-:W-:Y:S08]  /*3020*/  HMMA.16816.F32.BF16 R88, R144, R134.reuse, R88 ;  /* 0x000000869058723c */ /* 0x080ff00000041858 */
[----:B------:R-:W-:Y:S08]  /*3030*/  HMMA.16816.F32.BF16 R60, R140, R134, R60 ;  /* 0x000000868c3c723c */ /* 0x000ff0000004183c */
[-C--:B----4-:R-:W-:Y:S08]  /*3040*/  HMMA.16816.F32.BF16 R112, R136, R152.reuse, R112 ;  /* 0x000000988870723c */ /* 0x090ff00000041870 */
[-C--:B------:R-:W-:Y:S08]  /*3050*/  HMMA.16816.F32.BF16 R36, R148, R152.reuse, R36 ;  /* 0x000000989424723c */ /* 0x080ff00000041824 */
[-C--:B------:R-:W-:Y:S08]  /*3060*/  HMMA.16816.F32.BF16 R84, R144, R152.reuse, R84 ;  /* 0x000000989054723c */ /* 0x080ff00000041854 */
[----:B------:R-:W-:Y:S08]  /*3070*/  HMMA.16816.F32.BF16 R56, R140, R152, R56 ;  /* 0x000000988c38723c */ /* 0x000ff00000041838 */
[-C--:B------:R-:W-:Y:S08]  /*3080*/  HMMA.16816.F32.BF16 R108, R136, R154.reuse, R108 ;  /* 0x0000009a886c723c */ /* 0x080ff0000004186c */
[-C--:B------:R-:W-:Y:S08]  /*3090*/  HMMA.16816.F32.BF16 R32, R148, R154.reuse, R32 ;  /* 0x0000009a9420723c */ /* 0x080ff00000041820 */
[-C--:B------:R-:W-:Y:S08]  /*30a0*/  HMMA.16816.F32.BF16 R80, R144, R154.reuse, R80 ;  /* 0x0000009a9050723c */ /* 0x080ff00000041850 */
[----:B------:R-:W-:Y:S01]  /*30b0*/  HMMA.16816.F32.BF16 R52, R140, R154, R52 ;  /* 0x0000009a8c34723c */ /* 0x000fe20000041834 */
[----:B------:R-:W-:Y:S01]  /*30c0*/  IMAD.MOV.U32 R141, RZ, RZ, R157 ;  /* 0x000000ffff8d7224 */ /* 0x000fe200078e009d */
[----:B------:R-:W-:Y:S06]  /*30d0*/  BAR.SYNC.DEFER_BLOCKING 0x0 ;  /* 0x0000000000007b1d */ /* 0x000fec0000010000 */
[----:B------:R-:W-:-:S12]  /*30e0*/  @!P0 BRA `(.L_x_29) ;  /* 0xffffffe400c08947 */ /* 0x000fd8000383ffff */
[----:B------:R3:W-:Y:S04]  /*30f0*/  STL.128 [R1+0x20], R28 ;  /* 0x0000201c01007387 */ /* 0x0007e80000100c00 */
        /* <DEDUP_REMOVED lines=30> */
[----:B------:R3:W-:Y:S02]  /*32e0*/  STL.128 [R1+0x210], R52 ;  /* 0x0002103401007387 */ /* 0x0007e40000100c00 */
.L_x_12:
[----:B------:R-:W4:Y:S01]  /*32f0*/  S2R R0, SR_TID.Y ;  /* 0x0000000000007919 */ /* 0x000f220000002200 */
[----:B------:R-:W5:Y:S01]  /*3300*/  LDC.64 R136, c[0x0][0x3b0] ;  /* 0x0000ec00ff887b82 */ /* 0x000f620000000a00 */
[----:B------:R-:W4:Y:S01]  /*3310*/  LDCU UR4, c[0x0][0x360] ;  /* 0x00006c00ff0477ac */ /* 0x000f220008000800 */
[----:B------:R-:W4:Y:S01]  /*3320*/  S2R R3, SR_TID.X ;  /* 0x0000000000037919 */ /* 0x000f220000002100 */
[----:B------:R-:W1:Y:S01]  /*3330*/  S2R R135, SR_CTAID.Y ;  /* 0x0000000000877919 */ /* 0x000e620000002600 */
[----:B------:R-:W0:Y:S01]  /*3340*/  S2R R133, SR_CTAID.X ;  /* 0x0000000000857919 */ /* 0x000e220000002500 */
[----:B-----5:R-:W-:Y:S02]  /*3350*/  FSETP.EQ.AND P1, PT, R136, 1, PT ;  /* 0x3f8000008800780b */ /* 0x020fe40003f22000 */
[----:B------:R-:W-:Y:S01]  /*3360*/  FSETP.NEU.AND P0, PT, R137, RZ, PT ;  /* 0x000000ff8900720b */ /* 0x000fe20003f0d000 */
[----:B----4-:R-:W-:-:S04]  /*3370*/  IMAD R0, R0, UR4, R3 ;  /* 0x0000000400007c24 */ /* 0x010fc8000f8e0203 */
[C---:B------:R-:W-:Y:S01]  /*3380*/  IMAD.SHL.U32 R3, R0.reuse, 0x2, RZ ;  /* 0x0000000200037824 */ /* 0x040fe200078e00ff */
[----:B------:R-:W-:-:S04]  /*3390*/  LOP3.LUT R132, R0, 0x3fffc0, RZ, 0xc0, !PT ;  /* 0x003fffc000847812 */ /* 0x000fc800078ec0ff */
[----:B------:R-:W-:Y:S01]  /*33a0*/  LOP3.LUT R0, R3, 0x40, RZ, 0xc0, !PT ;  /* 0x0000004003007812 */ /* 0x000fe200078ec0ff */
[----:B-1----:R-:W-:-:S04]  /*33b0*/  IMAD R3, R135, 0x80, R132 ;  /* 0x0000008087037824 */ /* 0x002fc800078e0284 */
[----:B0-----:R-:W-:Y:S01]  /*33c0*/  IMAD R0, R133, 0x80, R0 ;  /* 0x0000008085007824 */ /* 0x001fe200078e0200 */
[----:B------:R-:W-:Y:S06]  /*33d0*/  @!P0 BRA P1, `(.L_x_30) ;  /* 0x00000064005c8947 */ /* 0x000fec0000800000 */
[----:B------:R-:W-:Y:S05]  /*33e0*/  @P0 BRA `(.L_x_31) ;  /* 0x0000002c00700947 */ /* 0x000fea0003800000 */
[----:B---3--:R-:W-:Y:S01]  /*33f0*/  LOP3.LUT R14, RZ, 0x80000000, R137, 0xb8, !PT ;  /* 0x80000000ff0e7812 */ /* 0x008fe200078eb889 */
[C---:B------:R-:W-:Y:S02]  /*3400*/  VIADD R27, R0.reuse, 0x1 ;  /* 0x00000001001b7836 */ /* 0x040fe40000000000 */
[C---:B------:R-:W-:Y:S02]  /*3410*/  VIADD R28, R0.reuse, 0x2 ;  /* 0x00000002001c7836 */ /* 0x040fe40000000000 */
[C---:B------:R-:W-:Y:S02]  /*3420*/  VIADD R29, R0.reuse, 0x3 ;  /* 0x00000003001d7836 */ /* 0x040fe40000000000 */
[C---:B------:R-:W-:Y:S02]  /*3430*/  VIADD R30, R0.reuse, 0x4 ;  /* 0x00000004001e7836 */ /* 0x040fe40000000000 */
[C---:B------:R-:W-:Y:S02]  /*3440*/  VIADD R31, R0.reuse, 0x5 ;  /* 0x00000005001f7836 */ /* 0x040fe40000000000 */
[----:B------:R-:W-:-:S02]  /*3450*/  VIADD R32, R0, 0x6 ;  /* 0x0000000600207836 */ /* 0x000fc40000000000 */
        /* <DEDUP_REMOVED lines=56> */
[----:B------:R-:W-:Y:S02]  /*37e0*/  VIADD R89, R0, 0x3f ;  /* 0x0000003f00597836 */ /* 0x000fe40000000000 */
[----:B------:R-:W-:-:S07]  /*37f0*/  IMAD.MOV.U32 R15, RZ, RZ, RZ ;  /* 0x000000ffff0f7224 */ /* 0x000fce00078e00ff */
.L_x_42:
[C---:B------:R-:W-:Y:S01]  /*3800*/  IMAD R17, R15.reuse, 0x80, R2 ;  /* 0x000000800f117824 */ /* 0x040fe200078e0202 */
[----:B0-----:R-:W0:Y:S01]  /*3810*/  S2R R18, SR_LANEID ;  /* 0x0000000000127919 */ /* 0x001e220000000000 */
[----:B------:R-:W1:Y:S01]  /*3820*/  LDC R25, c[0x0][0x3ac] ;  /* 0x0000eb00ff197b82 */ /* 0x000e620000000800 */
[----:B------:R-:W3:Y:S02]  /*3830*/  LDCU.64 UR10, c[0x0][0x390] ;  /* 0x00007200ff0a77ac */ /* 0x000ee40008000a00 */
[----:B------:R-:W4:Y:S04]  /*3840*/  LDL.128 R4, [R17] ;  /* 0x0000000011047983 */ /* 0x000f280000100c00 */
[----:B------:R-:W5:Y:S01]  /*3850*/  LDL.128 R8, [R17+0x10] ;  /* 0x0000100011087983 */ /* 0x000f620000100c00 */
[----:B------:R-:W-:Y:S01]  /*3860*/  IMAD R16, R15, 0x10, R3 ;  /* 0x000000100f107824 */ /* 0x000fe200078e0203 */
[----:B------:R-:W-:Y:S01]  /*3870*/  LOP3.LUT R26, R26, 0xfffffdff, RZ, 0xc0, !PT ;  /* 0xfffffdff1a1a7812 */ /* 0x000fe200078ec0ff */
[----:B------:R-:W-:-:S02]  /*3880*/  IMAD.MOV.U32 R19, RZ, RZ, RZ ;  /* 0x000000ffff137224 */ /* 0x000fc400078e00ff */
[----:B-1----:R-:W-:Y:S01]  /*3890*/  IMAD R21, R16, R25, RZ ;  /* 0x0000001910157224 */ /* 0x002fe200078e02ff */
[----:B------:R-:W-:-:S04]  /*38a0*/  SHF.R.U32.HI R25, RZ, 0x1, R25 ;  /* 0x00000001ff197819 */ /* 0x000fc80000011619 */
[----:B------:R-:W-:Y:S02]  /*38b0*/  IADD3 R20, P0, PT, R0, R21, RZ ;  /* 0x0000001500147210 */ /* 0x000fe40007f1e0ff */
[----:B0-----:R-:W-:Y:S02]  /*38c0*/  SHF.R.U32.HI R13, RZ, 0x2, R18 ;  /* 0x00000002ff0d7819 */ /* 0x001fe40000011612 */
[----:B------:R-:W-:Y:S02]  /*38d0*/  LOP3.LUT R18, R18, 0x3, RZ, 0xc0, !PT ;  /* 0x0000000312127812 */ /* 0x000fe400078ec0ff */
[----:B------:R-:W-:Y:S02]  /*38e0*/  LEA.HI.X.SX32 R21, R21, RZ, 0x1, P0 ;  /* 0x000000ff15157211 */ /* 0x000fe400000f0eff */
[----:B---3--:R-:W-:Y:S01]  /*38f0*/  LEA R12, P0, R20, UR10, 0x2 ;  /* 0x0000000a140c7c11 */ /* 0x008fe2000f8010ff */
[----:B------:R-:W-:-:S03]  /*3900*/  IMAD.WIDE.U32 R18, R25, R13, R18 ;  /* 0x0000000d19127225 */ /* 0x000fc600078e0012 */
[----:B------:R-:W-:Y:S01]  /*3910*/  LEA.HI.X R13, R20, UR11, R21, 0x2, P0 ;  /* 0x0000000b140d7c11 */ /* 0x000fe200080f1415 */
[----:B------:R-:W-:Y:S05]  /*3920*/  WARPSYNC.ALL ;  /* 0x0000000000007948 */ /* 0x000fea0003800000 */
[----:B------:R-:W0:Y:S01]  /*3930*/  LDCU UR10, c[0x0][0x39c] ;  /* 0x00007380ff0a77ac */ /* 0x000e220008000800 */
[----:B------:R-:W-:Y:S01]  /*3940*/  LEA R22, P0, R18, R12, 0x3 ;  /* 0x0000000c12167211 */ /* 0x000fe200078018ff */
[----:B------:R-:W-:-:S03]  /*3950*/  UMOV UR4, URZ ;  /* 0x000000ff00047c82 */ /* 0x000fc60008000000 */
[----:B------:R-:W-:-:S03]  /*3960*/  LEA.HI.X R23, R18, R13, R19, 0x3, P0 ;  /* 0x0000000d12177211 */ /* 0x000fc600000f1c13 */
[----:B------:R-:W-:Y:S01]  /*3970*/  IMAD.WIDE.U32 R18, R25, 0x40, R22 ;  /* 0x0000004019127825 */ /* 0x000fe200078e0016 */
[----:B0-----:R-:W-:Y:S02]  /*3980*/  ISETP.GE.AND P0, PT, R0, UR10, PT ;  /* 0x0000000a00007c0c */ /* 0x001fe4000bf06270 */
[----:B------:R-:W-:Y:S02]  /*3990*/  ISETP.GE.AND P2, PT, R28, UR10, PT ;  /* 0x0000000a1c007c0c */ /* 0x000fe4000bf46270 */
[----:B------:R-:W-:Y:S02]  /*39a0*/  ISETP.GE.AND P1, PT, R29, UR10, PT ;  /* 0x0000000a1d007c0c */ /* 0x000fe4000bf26270 */
[----:B------:R-:W-:Y:S02]  /*39b0*/  ISETP.GE.AND P3, PT, R39, UR10, PT ;  /* 0x0000000a27007c0c */ /* 0x000fe4000bf66270 */
[----:B------:R-:W-:Y:S02]  /*39c0*/  ISETP.GE.AND P4, PT, R40, UR10, PT ;  /* 0x0000000a28007c0c */ /* 0x000fe4000bf86270 */
[----:B------:R-:W-:-:S03]  /*39d0*/  ISETP.GE.AND P5, PT, R41, UR10, PT ;  /* 0x0000000a29007c0c */ /* 0x000fc6000bfa6270 */
[----:B------:R-:W-:Y:S02]  /*39e0*/  @P0 LOP3.LUT R26, R26, 0x200, RZ, 0xfc, !PT ;  /* 0x000002001a1a0812 */ /* 0x000fe400078efcff */
[----:B------:R-:W-:Y:S02]  /*39f0*/  ISETP.GE.AND P0, PT, R27, UR10, PT ;  /* 0x0000000a1b007c0c */ /* 0x000fe4000bf06270 */
[----:B------:R-:W-:-:S11]  /*3a00*/  LOP3.LUT R26, R26, 0xfffffeff, RZ, 0xc0, !PT ;  /* 0xfffffeff1a1a7812 */ /* 0x000fd600078ec0ff */
[----:B------:R-:W-:Y:S02]  /*3a10*/  @P0 LOP3.LUT R26, R26, 0x100, RZ, 0xfc, !PT ;  /* 0x000001001a1a0812 */ /* 0x000fe400078efcff */
[----:B------:R-:W-:Y:S02]  /*3a20*/  ISETP.GE.AND P0, PT, R30, UR10, PT ;  /* 0x0000000a1e007c0c */ /* 0x000fe4000bf06270 */
[----:B------:R-:W-:-:S04]  /*3a30*/  LOP3.LUT R26, R26, 0xffffff7f, RZ, 0xc0, !PT ;  /* 0xffffff7f1a1a7812 */ /* 0x000fc800078ec0ff */
        /* <DEDUP_REMOVED lines=12> */
[----:B------:R-:W-:-:S04]  /*3b00*/  LOP3.LUT R26, R26, 0xfffffff7, RZ, 0xc0, !PT ;  /* 0xfffffff71a1a7812 */ /* 0x000fc800078ec0ff */
[----:B------:R-:W-:Y:S02]  /*3b10*/  @P1 LOP3.LUT R26, R26, 0x8, RZ, 0xfc, !PT ;  /* 0x000000081a1a1812 */ /* 0x000fe400078efcff */
[----:B------:R-:W-:Y:S02]  /*3b20*/  ISETP.GE.AND P1, PT, R34, UR10, PT ;  /* 0x0000000a22007c0c */ /* 0x000fe4000bf26270 */
[----:B------:R-:W-:Y:S02]  /*3b30*/  @P0 LOP3.LUT R26, R26, 0x4, RZ, 0xfc, !PT ;  /* 0x000000041a1a0812 */ /* 0x000fe400078efcff */
[----:B------:R-:W-:Y:S02]  /*3b40*/  ISETP.GE.AND P0, PT, R36, UR10, PT ;  /* 0x0000000a24007c0c */ /* 0x000fe4000bf06270 */
[----:B------:R-:W-:-:S07]  /*3b50*/  LOP3.LUT R26, R26, 0xfffffffd, RZ, 0xc0, !PT ;  /* 0xfffffffd1a1a7812 */ /* 0x000fce00078ec0ff */
[----:B------:R-:W-:Y:S02]  /*3b60*/  @P1 LOP3.LUT R26, R26, 0x2, RZ, 0xfc, !PT ;  /* 0x000000021a1a1812 */ /* 0x000fe400078efcff */
[----:B------:R-:W-:Y:S02]  /*3b70*/  ISETP.GE.AND P1, PT, R37, UR10, PT ;  /* 0x0000000a25007c0c */ /* 0x000fe4000bf26270 */
[----:B------:R-:W-:-:S04]  /*3b80*/  LOP3.LUT R26, R26, 0xfffffffe, RZ, 0xc0, !PT ;  /* 0xfffffffe1a1a7812 */ /* 0x000fc800078ec0ff */
[----:B------:R-:W-:Y:S02]  /*3b90*/  @P2 LOP3.LUT R26, R26, 0x1, RZ, 0xfc, !PT ;  /* 0x000000011a1a2812 */ /* 0x000fe400078efcff */
[----:B------:R-:W-:Y:S01]  /*3ba0*/  ISETP.GE.AND P2, PT, R38, UR10, PT ;  /* 0x0000000a26007c0c */ /* 0x000fe2000bf46270 */
[----:B----4-:R0:W-:Y:S04]  /*3bb0*/  STG.E.64 desc[UR8][R22.64], R4 ;  /* 0x0000000416007986 */ /* 0x0101e8000c101b08 */
[----:B------:R0:W-:Y:S04]  /*3bc0*/  STG.E.64 desc[UR8][R18.64], R6 ;  /* 0x0000000612007986 */ /* 0x0001e8000c101b08 */
[----:B-----5:R0:W-:Y:S04]  /*3bd0*/  STG.E.64 desc[UR8][R22.64+0x20], R8 ;  /* 0x0000200816007986 */ /* 0x0201e8000c101b08 */
[----:B------:R0:W-:Y:S02]  /*3be0*/  STG.E.64 desc[UR8][R18.64+0x20], R10 ;  /* 0x0000200a12007986 */ /* 0x0001e4000c101b08 */
.L_x_32:
[----:B------:R-:W1:Y:S01]  /*3bf0*/  LDC R25, c[0x0][0x3ac] ;  /* 0x0000eb00ff197b82 */ /* 0x000e620000000800 */
[----:B0-----:R-:W-:-:S04]  /*3c00*/  VIADD R10, R16, UR4 ;  /* 0x00000004100a7c36 */ /* 0x001fc80008000000 */
[----:B-1-3--:R-:W-:Y:S02]  /*3c10*/  IMAD R19, R10, R25, RZ ;  /* 0x000000190a137224 */ /* 0x00afe400078e02ff */
[----:B------:R-:W-:-:S03]  /*3c20*/  IMAD R7, R25, UR4, RZ ;  /* 0x0000000419077c24 */ /* 0x000fc6000f8e02ff */
[----:B------:R-:W-:-:S04]  /*3c30*/  IADD3 R5, P6, PT, R0, R19, RZ ;  /* 0x0000001300057210 */ /* 0x000fc80007fde0ff */
[----:B------:R-:W-:Y:S02]  /*3c40*/  LEA.HI.X.SX32 R6, R19, RZ, 0x1, P6 ;  /* 0x000000ff13067211 */ /* 0x000fe400030f0eff */
[----:B--2---:R-:W-:-:S04]  /*3c50*/  LEA R4, P6, R5, UR6, 0x2 ;  /* 0x0000000605047c11 */ /* 0x004fc8000f8c10ff */
[----:B------:R-:W-:Y:S01]  /*3c60*/  LEA.HI.X R5, R5, UR7, R6, 0x2, P6 ;  /* 0x0000000705057c11 */ /* 0x000fe2000b0f1406 */
[----:B------:R-:W-:Y:S01]  /*3c70*/  IMAD.WIDE R6, R7, 0x4, R12 ;  /* 0x0000000407067825 */ /* 0x000fe200078e020c */
[----:B------:R-:W-:-:S04]  /*3c80*/  LOP3.LUT P6, RZ, R26, 0x200, RZ, 0xc0, !PT ;  /* 0x000002001aff7812 */ /* 0x000fc800078cc0ff */
[----:B------:R-:W-:-:S13]  /*3c90*/  ISETP.GE.OR P6, PT, R10, UR13, P6 ;  /* 0x0000000d0a007c0c */ /* 0x000fda000b7c6670 */
[----:B------:R-:W2:Y:S01]  /*3ca0*/  @!P6 LDG.E R11, desc[UR8][R6.64] ;  /* 0x00000008060be981 */ /* 0x000ea2000c1e1900 */
[----:B------:R-:W0:Y:S01]  /*3cb0*/  @!P6 LDC.64 R8, c[0x0][0x390] ;  /* 0x0000e400ff08eb82 */ /* 0x000e220000000a00 */
[----:B------:R-:W-:-:S07]  /*3cc0*/  @!P6 IMAD.IADD R19, R0, 0x1, R19 ;  /* 0x000000010013e824 */ /* 0x000fce00078e0213 */
[----:B------:R-:W2:Y:S01]  /*3cd0*/  @!P6 LDC R18, c[0x0][0x3b0] ;  /* 0x0000ec00ff12eb82 */ /* 0x000ea20000000800 */
[----:B0-----:R-:W-:-:S04]  /*3ce0*/  @!P6 IMAD.WIDE R8, R19, 0x4, R8 ;  /* 0x000000041308e825 */ /* 0x001fc800078e0208 */
[----:B--2---:R-:W-:-:S05]  /*3cf0*/  @!P6 FFMA R11, R11, R18, R14 ;  /* 0x000000120b0be223 */ /* 0x004fca000000000e */
[----:B------:R0:W-:Y:S01]  /*3d00*/  @!P6 STG.E desc[UR8][R8.64], R11 ;  /* 0x0000000b0800e986 */ /* 0x0001e2000c101908 */
[----:B------:R-:W-:-:S04]  /*3d10*/  LOP3.LUT P6, RZ, R26, 0x100, RZ, 0xc0, !PT ;  /* 0x000001001aff7812 */ /* 0x000fc800078cc0ff */
[----:B------:R-:W-:-:S13]  /*3d20*/  ISETP.GE.OR P6, PT, R10, UR13, P6 ;  /* 0x0000000d0a007c0c */ /* 0x000fda000b7c6670 */
[----:B------:R-:W2:Y:S01]  /*3d30*/  @!P6 LDG.E R19, desc[UR8][R6.64+0x4] ;  /* 0x000004080613e981 */ /* 0x000ea2000c1e1900 */
[----:B------:R-:W2:Y:S02]  /*3d40*/  @!P6 LDC R18, c[0x0][0x3b0] ;  /* 0x0000ec00ff12eb82 */ /* 0x000ea40000000800 */
[----:B--2---:R-:W-:-:S05]  /*3d50*/  @!P6 FFMA R19, R19, R18, R14 ;  /* 0x000000121313e223 */ /* 0x004fca000000000e */
[----:B------:R1:W-:Y:S01]  /*3d60*/  @!P6 STG.E desc[UR8][R4.64+0x4], R19 ;  /* 0x000004130400e986 */ /* 0x0003e2000c101908 */
[----:B------:R-:W-:-:S04]  /*3d70*/  LOP3.LUT P6, RZ, R26, 0x80, RZ, 0xc0, !PT ;  /* 0x000000801aff7812 */ /* 0x000fc800078cc0ff */
[----:B------:R-:W-:-:S13]  /*3d80*/  ISETP.GE.OR P6, PT, R10, UR13, P6 ;  /* 0x0000000d0a007c0c */ /* 0x000fda000b7c6670 */
[----:B------:R-:W2:Y:S01]  /*3d90*/  @!P6 LDG.E R23, desc[UR8][R6.64+0x8] ;  /* 0x000008080617e981 */ /* 0x000ea2000c1e1900 */
[----:B------:R-:W2:Y:S02]  /*3da0*/  @!P6 LDC R18, c[0x0][0x3b0] ;  /* 0x0000ec00ff12eb82 */ /* 0x000ea40000000800 */
[----:B--2---:R-:W-:-:S05]  /*3db0*/  @!P6 FFMA R23, R23, R18, R14 ;  /* 0x000000121717e223 */ /* 0x004fca000000000e */
[----:B------:R-:W-:Y:S01]  /*3dc0*/  @!P6 STG.E desc[UR8][R4.64+0x8], R23 ;  /* 0x000008170400e986 */ /* 0x000fe2000c101908 */
[----:B------:R-:W-:-:S04]  /*3dd0*/  LOP3.LUT P6, RZ, R26, 0x40, RZ, 0xc0, !PT ;  /* 0x000000401aff7812 */ /* 0x000fc800078cc0ff */
[----:B------:R-:W-:-:S13]  /*3de0*/  ISETP.GE.OR P6, PT, R10, UR13, P6 ;  /* 0x0000000d0a007c0c */ /* 0x000fda000b7c6670 */
[----:B0-----:R-:W2:Y:S01]  /*3df0*/  @!P6 LDG.E R9, desc[UR8][R6.64+0xc] ;  /* 0x00000c080609e981 */ /* 0x001ea2000c1e1900 */
        /* <DEDUP_REMOVED lines=11> */
[----:B-1----:R-:W3:Y:S01]  /*3eb0*/  @!P6 LDG.E R19, desc[UR8][R6.64+0x14] ;  /* 0x000014080613e981 */ /* 0x002ee2000c1e1900 */
[----:B------:R-:W3:Y:S02]  /*3ec0*/  @!P6 LDC R8, c[0x0][0x3b0] ;  /* 0x0000ec00ff08eb82 */ /* 0x000ee40000000800 */
[----:B---3--:R-:W-:-:S05]  /*3ed0*/  @!P6 FFMA R19, R19, R8, R14 ;  /* 0x000000081313e223 */ /* 0x008fca000000000e */
[----:B------:R1:W-:Y:S01]  /*3ee0*/  @!P6 STG.E desc[UR8][R4.64+0x14], R19 ;  /* 0x000014130400e986 */ /* 0x0003e2000c101908 */
[----:B------:R-:W-:-:S04]  /*3ef0*/  LOP3.LUT P6, RZ, R26, 0x8, RZ, 0xc0, !PT ;  /* 0x000000081aff7812 */ /* 0x000fc800078cc0ff */
[----:B------:R-:W-:-:S13]  /*3f00*/  ISETP.GE.OR P6, PT, R10, UR13, P6 ;  /* 0x0000000d0a007c0c */ /* 0x000fda000b7c6670 */
[----:B0-----:R-:W3:Y:S01]  /*3f10*/  @!P6 LDG.E R9, desc[UR8][R6.64+0x18] ;  /* 0x000018080609e981 */ /* 0x001ee2000c1e1900 */
[----:B------:R-:W3:Y:S02]  /*3f20*/  @!P6 LDC R8, c[0x0][0x3b0] ;  /* 0x0000ec00ff08eb82 */ /* 0x000ee40000000800 */
[----:B---3--:R-:W-:-:S05]  /*3f30*/  @!P6 FFMA R9, R9, R8, R14 ;  /* 0x000000080909e223 */ /* 0x008fca000000000e */
[----:B------:R0:W-:Y:S01]  /*3f40*/  @!P6 STG.E desc[UR8][R4.64+0x18], R9 ;  /* 0x000018090400e986 */ /* 0x0001e2000c101908 */
[----:B------:R-:W-:-:S04]  /*3f50*/  LOP3.LUT P6, RZ, R26, 0x4, RZ, 0xc0, !PT ;  /* 0x000000041aff7812 */ /* 0x000fc800078cc0ff */
[----:B------:R-:W-:-:S13]  /*3f60*/  ISETP.GE.OR P6, PT, R10, UR13, P6 ;  /* 0x0000000d0a007c0c */ /* 0x000fda000b7c6670 */
[----:B--2---:R-:W2:Y:S01]  /*3f70*/  @!P6 LDG.E R11, desc[UR8][R6.64+0x1c] ;  /* 0x00001c08060be981 */ /* 0x004ea2000c1e1900 */
        /* <DEDUP_REMOVED lines=15> */
[----:B------:R-:W-:-:S13]  /*4070*/  ISETP.GE.OR P6, PT, R10, UR13, P0 ;  /* 0x0000000d0a007c0c */ /* 0x000fda00087c6670 */
[----:B--2---:R-:W2:Y:S01]  /*4080*/  @!P6 LDG.E R11, desc[UR8][R6.64+0x28] ;  /* 0x00002808060be981 */ /* 0x004ea2000c1e1900 */
[----:B------:R-:W2:Y:S02]  /*4090*/  @!P6 LDC R8, c[0x0][0x3b0] ;  /* 0x0000ec00ff08eb82 */ /* 0x000ea40000000800 */
[----:B--2---:R-:W-:-:S05]  /*40a0*/  @!P6 FFMA R11, R11, R8, R14 ;  /* 0x000000080b0be223 */ /* 0x004fca000000000e */
[----:B------:R2:W-:Y:S01]  /*40b0*/  @!P6 STG.E desc[UR8][R4.64+0x28], R11 ;  /* 0x0000280b0400e986 */ /* 0x0005e2000c101908 */
[----:B------:R-:W-:-:S13]  /*40c0*/  ISETP.GE.OR P6, PT, R10, UR13, P1 ;  /* 0x0000000d0a007c0c */ /* 0x000fda0008fc6670 */
[----:B-1----:R-:W3:Y:S01]  /*40d0*/  @!P6 LDG.E R19, desc[UR8][R6.64+0x2c] ;  /* 0x00002c080613e981 */ /* 0x002ee2000c1e1900 */
[----:B------:R-:W3:Y:S02]  /*40e0*/  @!P6 LDC R8, c[0x0][0x3b0] ;  /* 0x0000ec00ff08eb82 */ /* 0x000ee40000000800 */
[----:B---3--:R-:W-:-:S05]  /*40f0*/  @!P6 FFMA R19, R19, R8, R14 ;  /* 0x000000081313e223 */ /* 0x008fca000000000e */
[----:B------:R1:W-:Y:S01]  /*4100*/  @!P6 STG.E desc[UR8][R4.64+0x2c], R19 ;  /* 0x00002c130400e986 */ /* 0x0003e2000c101908 */
        /* <DEDUP_REMOVED lines=11> */
[----:B-1----:R-:W2:Y:S01]  /*41c0*/  @!P6 LDG.E R19, desc[UR8][R6.64+0x38] ;  /* 0x000038080613e981 */ /* 0x002ea2000c1e1900 */
[----:B------:R-:W2:Y:S02]  /*41d0*/  @!P6 LDC R8, c[0x0][0x3b0] ;  /* 0x0000ec00ff08eb82 */ /* 0x000ea40000000800 */
[----:B--2---:R-:W-:-:S05]  /*41e0*/  @!P6 FFMA R19, R19, R8, R14 ;  /* 0x000000081313e223 */ /* 0x004fca000000000e */
[----:B------:R3:W-:Y:S01]  /*41f0*/  @!P6 STG.E desc[UR8][R4.64+0x38], R19 ;  /* 0x000038130400e986 */ /* 0x0007e2000c101908 */
[----:B------:R-:W-:-:S13]  /*4200*/  ISETP.GE.OR P6, PT, R10, UR13, P5 ;  /* 0x0000000d0a007c0c */ /* 0x000fda000afc6670 */
[----:B0-----:R-:W2:Y:S01]  /*4210*/  @!P6 LDG.E R9, desc[UR8][R6.64+0x3c] ;  /* 0x00003c080609e981 */ /* 0x001ea2000c1e1900 */
[----:B------:R-:W2:Y:S01]  /*4220*/  @!P6 LDC R8, c[0x0][0x3b0] ;  /* 0x0000ec00ff08eb82 */ /* 0x000ea20000000800 */
[----:B------:R-:W-:-:S04]  /*4230*/  UIADD3 UR4, UPT, UPT, UR4, 0x1, URZ ;  /* 0x0000000104047890 */ /* 0x000fc8000fffe0ff */
[----:B------:R-:W-:Y:S01]  /*4240*/  UISETP.NE.AND UP0, UPT, UR4, 0x10, UPT ;  /* 0x000000100400788c */ /* 0x000fe2000bf05270 */
[----:B--2---:R-:W-:-:S05]  /*4250*/  @!P6 FFMA R9, R9, R8, R14 ;  /* 0x000000080909e223 */ /* 0x004fca000000000e */
[----:B------:R3:W-:Y:S03]  /*4260*/  @!P6 STG.E desc[UR8][R4.64+0x3c], R9 ;  /* 0x00003c090400e986 */ /* 0x0007e6000c101908 */
[----:B------:R-:W-:Y:S05]  /*4270*/  BRA.U UP0, `(.L_x_32) ;  /* 0xfffffff9005c7547 */ /* 0x000fea000b83ffff */
[----:B---3--:R-:W2:Y:S01]  /*4280*/  LDL.128 R4, [R17+0x20] ;  /* 0x0000200011047983 */ /* 0x008ea20000100c00 */
[----:B------:R-:W0:Y:S03]  /*4290*/  LDCU UR10, c[0x0][0x39c] ;  /* 0x00007380ff0a77ac */ /* 0x000e260008000800 */
[----:B------:R-:W3:Y:S01]  /*42a0*/  LDL.128 R8, [R17+0x30] ;  /* 0x0000300011087983 */ /* 0x000ee20000100c00 */
[----:B------:R-:W-:Y:S01]  /*42b0*/  LOP3.LUT R26, R26, 0xfffffbff, RZ, 0xc0, !PT ;  /* 0xfffffbff1a1a7812 */ /* 0x000fe200078ec0ff */
[----:B------:R-:W-:Y:S01]  /*42c0*/  UMOV UR4, URZ ;  /* 0x000000ff00047c82 */ /* 0x000fe20008000000 */
[----:B------:R-:W-:Y:S01]  /*42d0*/  IADD3 R20, P1, PT, R20, 0x10, RZ ;  /* 0x0000001014147810 */ /* 0x000fe20007f3e0ff */
[----:B------:R-:W1:Y:S01]  /*42e0*/  S2R R19, SR_LANEID ;  /* 0x0000000000137919 */ /* 0x000e620000000000 */
[----:B------:R-:W-:Y:S01]  /*42f0*/  SHF.R.U32.HI R25, RZ, 0x1, R25 ;  /* 0x00000001ff197819 */ /* 0x000fe20000011619 */
[----:B------:R-:W4:Y:S02]  /*4300*/  LDCU UR11, c[0x0][0x398] ;  /* 0x00007300ff0b77ac */ /* 0x000f240008000800 */
[----:B------:R-:W-:Y:S01]  /*4310*/  IMAD.X R90, RZ, RZ, R21, P1 ;  /* 0x000000ffff5a7224 */ /* 0x000fe200008e0615 */
[----:B------:R-:W1:Y:S01]  /*4320*/  LDCU UR16, c[0x0][0x3b0] ;  /* 0x00007600ff1077ac */ /* 0x000e620008000800 */
[----:B------:R-:W1:Y:S01]  /*4330*/  LDCU.64 UR14, c[0x0][0x390] ;  /* 0x00007200ff0e77ac */ /* 0x000e620008000a00 */
[----:B0-----:R-:W-:-:S02]  /*4340*/  ISETP.GE.AND P3, PT, R42, UR10, PT ;  /* 0x0000000a2a007c0c */ /* 0x001fc4000bf66270 */
[----:B------:R-:W-:Y:S02]  /*4350*/  ISETP.GE.AND P2, PT, R43, UR10, PT ;  /* 0x0000000a2b007c0c */ /* 0x000fe4000bf46270 */
[----:B------:R-:W-:Y:S02]  /*4360*/  ISETP.GE.AND P1, PT, R44, UR10, PT ;  /* 0x0000000a2c007c0c */ /* 0x000fe4000bf26270 */
[----:B------:R-:W-:-:S07]  /*4370*/  ISETP.GE.AND P4, PT, R57, UR10, PT ;  /* 0x0000000a39007c0c */ /* 0x000fce000bf86270 */
[----:B------:R-:W-:Y:S02]  /*4380*/  @P3 LOP3.LUT R26, R26, 0x400, RZ, 0xfc, !PT ;  /* 0x000004001a1a3812 */ /* 0x000fe400078efcff */
[----:B------:R-:W-:Y:S02]  /*4390*/  ISETP.GE.AND P3, PT, R45, UR10, PT ;  /* 0x0000000a2d007c0c */ /* 0x000fe4000bf66270 */
[----:B------:R-:W-:-:S04]  /*43a0*/  LOP3.LUT R26, R26, 0xfffffdff, RZ, 0xc0, !PT ;  /* 0xfffffdff1a1a7812 */ /* 0x000fc800078ec0ff */
[----:B------:R-:W-:Y:S02]  /*43b0*/  @P2 LOP3.LUT R26, R26, 0x200, RZ, 0xfc, !PT ;  /* 0x000002001a1a2812 */ /* 0x000fe400078efcff */
[----:B------:R-:W-:Y:S02]  /*43c0*/  ISETP.GE.AND P2, PT, R46, UR10, PT ;  /* 0x0000000a2e007c0c */ /* 0x000fe4000bf46270 */
[----:B------:R-:W-:Y:S02]  /*43d0*/  LOP3.LUT R26, R26, 0xfffffeff, RZ, 0xc0, !PT ;  /* 0xfffffeff1a1a7812 */ /* 0x000fe400078ec0ff */
[----:B-1----:R-:W-:Y:S02]  /*43e0*/  LOP3.LUT R18, R19, 0x3, RZ, 0xc0, !PT ;  /* 0x0000000313127812 */ /* 0x002fe400078ec0ff */
[----:B------:R-:W-:Y:S02]  /*43f0*/  @P1 LOP3.LUT R26, R26, 0x100, RZ, 0xfc, !PT ;  /* 0x000001001a1a1812 */ /* 0x000fe400078efcff */
[----:B------:R-:W-:-:S02]  /*4400*/  ISETP.GE.AND P1, PT, R47, UR10, PT ;  /* 0x0000000a2f007c0c */ /* 0x000fc4000bf26270 */
[----:B------:R-:W-:Y:S02]  /*4410*/  LOP3.LUT R26, R26, 0xffffff7f, RZ, 0xc0, !PT ;  /* 0xffffff7f1a1a7812 */ /* 0x000fe400078ec0ff */
[----:B------:R-:W-:Y:S01]  /*4420*/  SHF.R.U32.HI R23, RZ, 0x2, R19 ;  /* 0x00000002ff177819 */ /* 0x000fe20000011613 */
[----:B------:R-:W-:Y:S01]  /*4430*/  IMAD.MOV.U32 R19, RZ, RZ, RZ ;  /* 0x000000ffff137224 */ /* 0x000fe200078e00ff */
[----:B------:R-:W-:Y:S02]  /*4440*/  @P3 LOP3.LUT R26, R26, 0x80, RZ, 0xfc, !PT ;  /* 0x000000801a1a3812 */ /* 0x000fe400078efcff */
[----:B------:R-:W-:Y:S01]  /*4450*/  ISETP.GE.AND P3, PT, R56, UR10, PT ;  /* 0x0000000a38007c0c */ /* 0x000fe2000bf66270 */
[----:B------:R-:W-:Y:S01]  /*4460*/  IMAD.WIDE.U32 R18, R25, R23, R18 ;  /* 0x0000001719127225 */ /* 0x000fe200078e0012 */
[----:B------:R-:W-:-:S04]  /*4470*/  LOP3.LUT R26, R26, 0xffffffbf, RZ, 0xc0, !PT ;  /* 0xffffffbf1a1a7812 */ /* 0x000fc800078ec0ff */
[----:B------:R-:W-:Y:S02]  /*4480*/  @P2 LOP3.LUT R26, R26, 0x40, RZ, 0xfc, !PT ;  /* 0x000000401a1a2812 */ /* 0x000fe400078efcff */
[----:B------:R-:W-:Y:S02]  /*4490*/  ISETP.GE.AND P2, PT, R48, UR10, PT ;  /* 0x0000000a30007c0c */ /* 0x000fe4000bf46270 */
[----:B------:R-:W-:Y:S02]  /*44a0*/  LOP3.LUT R26, R26, 0xffffffdf, RZ, 0xc0, !PT ;  /* 0xffffffdf1a1a7812 */ /* 0x000fe400078ec0ff */
[----:B------:R-:W-:Y:S02]  /*44b0*/  LEA R22, P0, R18, R12, 0x3 ;  /* 0x0000000c12167211 */ /* 0x000fe400078018ff */
[----:B------:R-:W-:Y:S02]  /*44c0*/  @P1 LOP3.LUT R26, R26, 0x20, RZ, 0xfc, !PT ;  /* 0x000000201a1a1812 */ /* 0x000fe400078efcff */
[----:B------:R-:W-:-:S02]  /*44d0*/  LEA.HI.X R23, R18, R13, R19, 0x3, P0 ;  /* 0x0000000d12177211 */ /* 0x000fc400000f1c13 */
[----:B------:R-:W-:Y:S02]  /*44e0*/  LOP3.LUT R26, R26, 0xffffffef, RZ, 0xc0, !PT ;  /* 0xffffffef1a1a7812 */ /* 0x000fe400078ec0ff */
[----:B------:R-:W-:Y:S01]  /*44f0*/  IADD3 R18, P0, PT, R12, 0x40, RZ ;  /* 0x000000400c127810 */ /* 0x000fe20007f1e0ff */
[----:B------:R-:W-:Y:S01]  /*4500*/  IMAD.WIDE.U32 R24, R25, 0x40, R22 ;  /* 0x0000004019187825 */ /* 0x000fe200078e0016 */
[----:B------:R-:W-:Y:S02]  /*4510*/  ISETP.GE.AND P1, PT, R49, UR10, PT ;  /* 0x0000000a31007c0c */ /* 0x000fe4000bf26270 */
[----:B------:R-:W-:Y:S01]  /*4520*/  @P2 LOP3.LUT R26, R26, 0x10, RZ, 0xfc, !PT ;  /* 0x000000101a1a2812 */ /* 0x000fe200078efcff */
[----:B------:R-:W-:Y:S01]  /*4530*/  IMAD.X R19, RZ, RZ, R13, P0 ;  /* 0x000000ffff137224 */ /* 0x000fe200000e060d */
[----:B------:R-:W-:Y:S02]  /*4540*/  ISETP.GE.AND P0, PT, R50, UR10, PT ;  /* 0x0000000a32007c0c */ /* 0x000fe4000bf06270 */
[----:B------:R-:W-:-:S02]  /*4550*/  LOP3.LUT R26, R26, 0xfffffffb, RZ, 0xc0, !PT ;  /* 0xfffffffb1a1a7812 */ /* 0x000fc400078ec0ff */
[----:B------:R-:W-:Y:S02]  /*4560*/  ISETP.GE.AND P2, PT, R52, UR10, PT ;  /* 0x0000000a34007c0c */ /* 0x000fe4000bf46270 */
        /* <DEDUP_REMOVED lines=11> */
[----:B--2---:R0:W-:Y:S04]  /*4620*/  STG.E.64 desc[UR8][R22.64+0x40], R4 ;  /* 0x0000400416007986 */ /* 0x0041e8000c101b08 */
[----:B------:R0:W-:Y:S04]  /*4630*/  STG.E.64 desc[UR8][R24.64+0x40], R6 ;  /* 0x0000400618007986 */ /* 0x0001e8000c101b08 */
[----:B---3--:R0:W-:Y:S04]  /*4640*/  STG.E.64 desc[UR8][R22.64+0x60], R8 ;  /* 0x0000600816007986 */ /* 0x0081e8000c101b08 */
[----:B----4-:R0:W-:Y:S02]  /*4650*/  STG.E.64 desc[UR8][R24.64+0x60], R10 ;  /* 0x0000600a18007986 */ /* 0x0101e4000c101b08 */
.L_x_35:
[----:B0-----:R-:W0:Y:S01]  /*4660*/  LDC R23, c[0x0][0x3ac] ;  /* 0x0000eb00ff177b82 */ /* 0x001e220000000800 */
[----:B------:R-:W-:Y:S01]  /*4670*/  VIADD R10, R16, UR4 ;  /* 0x00000004100a7c36 */ /* 0x000fe20008000000 */
[----:B------:R-:W-:-:S03]  /*4680*/  LOP3.LUT P6, RZ, R26, 0x400, RZ, 0xc0, !PT ;  /* 0x000004001aff7812 */ /* 0x000fc600078cc0ff */
[----:B0-----:R-:W-:Y:S02]  /*4690*/  IMAD R5, R10, R23, RZ ;  /* 0x000000170a057224 */ /* 0x001fe400078e02ff */
[----:B------:R-:W-:-:S03]  /*46a0*/  IMAD R21, R23, UR4, RZ ;  /* 0x0000000417157c24 */ /* 0x000fc6000f8e02ff */
[----:B------:R-:W-:-:S04]  /*46b0*/  IADD3 R6, P5, PT, R0, R5, RZ ;  /* 0x0000000500067210 */ /* 0x000fc80007fbe0ff */
[----:B------:R-:W-:Y:S02]  /*46c0*/  LEA.HI.X.SX32 R7, R5, RZ, 0x1, P5 ;  /* 0x000000ff05077211 */ /* 0x000fe400028f0eff */
[----:B------:R-:W-:-:S13]  /*46d0*/  ISETP.GE.OR P5, PT, R10, UR11, P6 ;  /* 0x0000000b0a007c0c */ /* 0x000fda000b7a6670 */
[C---:B------:R-:W-:Y:S01]  /*46e0*/  @!P5 IADD3 R4, P6, PT, R21.reuse, R20, RZ ;  /* 0x000000141504d210 */ /* 0x040fe20007fde0ff */
[----:B------:R-:W0:Y:S03]  /*46f0*/  @!P5 LDC R11, c[0x0][0x3b0] ;  /* 0x0000ec00ff0bdb82 */ /* 0x000e260000000800 */
[----:B------:R-:W-:Y:S02]  /*4700*/  @!P5 LEA.HI.X.SX32 R5, R21, R90, 0x1, P6 ;  /* 0x0000005a1505d211 */ /* 0x000fe400030f0eff */
[----:B------:R-:W-:-:S04]  /*4710*/  @!P5 LEA R8, P6, R4, UR14, 0x2 ;  /* 0x0000000e0408dc11 */ /* 0x000fc8000f8c10ff */
[----:B------:R-:W-:Y:S02]  /*4720*/  @!P5 LEA.HI.X R9, R4, UR15, R5, 0x2, P6 ;  /* 0x0000000f0409dc11 */ /* 0x000fe4000b0f1405 */
[----:B------:R-:W-:-:S04]  /*4730*/  LEA R4, P6, R6, UR14, 0x2 ;  /* 0x0000000e06047c11 */ /* 0x000fc8000f8c10ff */
[----:B------:R-:W0:Y:S01]  /*4740*/  @!P5 LDG.E R9, desc[UR8][R8.64] ;  /* 0x000000080809d981 */ /* 0x000e22000c1e1900 */
[----:B------:R-:W-:Y:S01]  /*4750*/  LEA.HI.X R5, R6, UR15, R7, 0x2, P6 ;  /* 0x0000000f06057c11 */ /* 0x000fe2000b0f1407 */
[----:B------:R-:W-:Y:S01]  /*4760*/  IMAD.WIDE R6, R21, 0x4, R18 ;  /* 0x0000000415067825 */ /* 0x000fe200078e0212 */
[----:B------:R-:W-:-:S03]  /*4770*/  LOP3.LUT P6, RZ, R26, 0x100, RZ, 0xc0, !PT ;  /* 0x000001001aff7812 */ /* 0x000fc600078cc0ff */
[----:B0-----:R-:W-:-:S05]  /*4780*/  @!P5 FFMA R11, R9, R11, R14 ;  /* 0x0000000b090bd223 */ /* 0x001fca000000000e */
[----:B------:R0:W-:Y:S01]  /*4790*/  @!P5 STG.E desc[UR8][R4.64+0x40], R11 ;  /* 0x0000400b0400d986 */ /* 0x0001e2000c101908 */
[----:B------:R-:W-:-:S04]  /*47a0*/  LOP3.LUT P5, RZ, R26, 0x200, RZ, 0xc0, !PT ;  /* 0x000002001aff7812 */ /* 0x000fc800078ac0ff */
[----:B------:R-:W-:-:S13]  /*47b0*/  ISETP.GE.OR P5, PT, R10, UR11, P5 ;  /* 0x0000000b0a007c0c */ /* 0x000fda000afa6670 */
[----:B------:R-:W2:Y:S01]  /*47c0*/  @!P5 LDG.E R21, desc[UR8][R6.64+0x4] ;  /* 0x000004080615d981 */ /* 0x000ea2000c1e1900 */
[----:B------:R-:W2:Y:S02]  /*47d0*/  @!P5 LDC R22, c[0x0][0x3b0] ;  /* 0x0000ec00ff16db82 */ /* 0x000ea40000000800 */
[----:B--2---:R-:W-:-:S05]  /*47e0*/  @!P5 FFMA R21, R21, R22, R14 ;  /* 0x000000161515d223 */ /* 0x004fca000000000e */
[----:B------:R1:W-:Y:S01]  /*47f0*/  @!P5 STG.E desc[UR8][R4.64+0x44], R21 ;  /* 0x000044150400d986 */ /* 0x0003e2000c101908 */
[----:B------:R-:W-:-:S13]  /*4800*/  ISETP.GE.OR P5, PT, R10, UR11, P6 ;  /* 0x0000000b0a007c0c */ /* 0x000fda000b7a6670 */
[----:B------:R-:W2:Y:S01]  /*4810*/  @!P5 LDG.E R9, desc[UR8][R6.64+0x8] ;  /* 0x000008080609d981 */ /* 0x000ea2000c1e1900 */
[----:B------:R-:W2:Y:S02]  /*4820*/  @!P5 LDC R8, c[0x0][0x3b0] ;  /* 0x0000ec00ff08db82 */ /* 0x000ea40000000800 */
[----:B--2---:R-:W-:-:S05]  /*4830*/  @!P5 FFMA R9, R9, R8, R14 ;  /* 0x000000080909d223 */ /* 0x004fca000000000e */
        /* <DEDUP_REMOVED lines=15> */
[----:B--2---:R-:W2:Y:S01]  /*4930*/  @!P5 LDG.E R9, desc[UR8][R6.64+0x14] ;  /* 0x000014080609d981 */ /* 0x004ea2000c1e1900 */
[----:B------:R-:W2:Y:S01]  /*4940*/  @!P5 LDC R8, c[0x0][0x3b0] ;  /* 0x0000ec00ff08db82 */ /* 0x000ea20000000800 */
[----:B------:R-:W-:Y:S01]  /*4950*/  LOP3.LUT P6, RZ, R26, 0x10, RZ, 0xc0, !PT ;  /* 0x000000101aff7812 */ /* 0x000fe200078cc0ff */
[----:B--2---:R-:W-:-:S05]  /*4960*/  @!P5 FFMA R9, R9, R8, R14 ;  /* 0x000000080909d223 */ /* 0x004fca000000000e */
[----:B------:R2:W-:Y:S01]  /*4970*/  @!P5 STG.E desc[UR8][R4.64+0x54], R9 ;  /* 0x000054090400d986 */ /* 0x0005e2000c101908 */
        /* <DEDUP_REMOVED lines=19> */
[----:B0-----:R-:W3:Y:S01]  /*4ab0*/  @!P5 LDG.E R11, desc[UR8][R6.64+0x24] ;  /* 0x00002408060bd981 */ /* 0x001ee2000c1e1900 */
[----:B------:R-:W3:Y:S01]  /*4ac0*/  @!P5 LDC R8, c[0x0][0x3b0] ;  /* 0x0000ec00ff08db82 */ /* 0x000ee20000000800 */
[----:B------:R-:W-:Y:S01]  /*4ad0*/  LOP3.LUT P6, RZ, R26, 0x1, RZ, 0xc0, !PT ;  /* 0x000000011aff7812 */ /* 0x000fe200078cc0ff */
[----:B---3--:R-:W-:-:S05]  /*4ae0*/  @!P5 FFMA R11, R11, R8, R14 ;  /* 0x000000080b0bd223 */ /* 0x008fca000000000e */
[----:B------:R0:W-:Y:S01]  /*4af0*/  @!P5 STG.E desc[UR8][R4.64+0x64], R11 ;  /* 0x0000640b0400d986 */ /* 0x0001e2000c101908 */
[----:B------:R-:W-:-:S13]  /*4b00*/  ISETP.GE.OR P5, PT, R10, UR11, P6 ;  /* 0x0000000b0a007c0c */ /* 0x000fda000b7a6670 */
[----:B-1----:R-:W3:Y:S01]  /*4b10*/  @!P5 LDG.E R21, desc[UR8][R6.64+0x28] ;  /* 0x000028080615d981 */ /* 0x002ee2000c1e1900 */
        /* <DEDUP_REMOVED lines=9> */
[----:B0-----:R-:W3:Y:S01]  /*4bb0*/  @!P5 LDG.E R11, desc[UR8][R6.64+0x30] ;  /* 0x00003008060bd981 */ /* 0x001ee2000c1e1900 */
[----:B------:R-:W3:Y:S02]  /*4bc0*/  @!P5 LDC R8, c[0x0][0x3b0] ;  /* 0x0000ec00ff08db82 */ /* 0x000ee40000000800 */
        /* <DEDUP_REMOVED lines=9> */
[----:B------:R-:W2:Y:S01]  /*4c60*/  @!P5 LDC R8, c[0x0][0x3b0] ;  /* 0x0000ec00ff08db82 */ /* 0x000ea20000000800 */
[----:B------:R-:W-:Y:S01]  /*4c70*/  UIADD3 UR4, UPT, UPT, UR4, 0x1, URZ ;  /* 0x0000000104047890 */ /* 0x000fe2000fffe0ff */
[----:B------:R-:W-:Y:S03]  /*4c80*/  BSSY.RECONVERGENT B0, `(.L_x_33) ;  /* 0x0000009000007945 */ /* 0x000fe60003800200 */
[----:B------:R-:W-:Y:S01]  /*4c90*/  UISETP.NE.AND UP0, UPT, UR4, 0x10, UPT ;  /* 0x000000100400788c */ /* 0x000fe2000bf05270 */
[----:B--2---:R-:W-:-:S05]  /*4ca0*/  @!P5 FFMA R9, R9, R8, R14 ;  /* 0x000000080909d223 */ /* 0x004fca000000000e */
[----:B------:R0:W-:Y:S01]  /*4cb0*/  @!P5 STG.E desc[UR8][R4.64+0x78], R9 ;  /* 0x000078090400d986 */ /* 0x0001e2000c101908 */
[----:B------:R-:W-:-:S13]  /*4cc0*/  ISETP.GE.OR P5, PT, R10, UR11, P4 ;  /* 0x0000000b0a007c0c */ /* 0x000fda000a7a6670 */
[----:B0-----:R-:W-:Y:S05]  /*4cd0*/  @P5 BRA `(.L_x_34) ;  /* 0x00000000000c5947 */ /* 0x001fea0003800000 */
[----:B------:R-:W2:Y:S02]  /*4ce0*/  LDG.E R7, desc[UR8][R6.64+0x3c] ;  /* 0x00003c0806077981 */ /* 0x000ea4000c1e1900 */
[----:B--2---:R-:W-:-:S05]  /*4cf0*/  FFMA R9, R7, UR16, R14 ;  /* 0x0000001007097c23 */ /* 0x004fca000800000e */
[----:B------:R0:W-:Y:S02]  /*4d00*/  STG.E desc[UR8][R4.64+0x7c], R9 ;  /* 0x00007c0904007986 */ /* 0x0001e4000c101908 */
.L_x_34:
[----:B------:R-:W-:Y:S05]  /*4d10*/  BSYNC.RECONVERGENT B0 ;  /* 0x0000000000007941 */ /* 0x000fea0003800200 */
.L_x_33:
[----:B------:R-:W-:Y:S05]  /*4d20*/  BRA.U UP0, `(.L_x_35) ;  /* 0xfffffff9004c7547 */ /* 0x000fea000b83ffff */
[----:B0-----:R-:W2:Y:S01]  /*4d30*/  LDL.128 R4, [R17+0x40] ;  /* 0x0000400011047983 */ /* 0x001ea20000100c00 */
[----:B------:R-:W0:Y:S03]  /*4d40*/  LDCU UR10, c[0x0][0x39c] ;  /* 0x00007380ff0a77ac */ /* 0x000e260008000800 */
[----:B------:R-:W3:Y:S01]  /*4d50*/  LDL.128 R8, [R17+0x50] ;  /* 0x0000500011087983 */ /* 0x000ee20000100c00 */
[----:B------:R-:W-:Y:S01]  /*4d60*/  SHF.R.U32.HI R23, RZ, 0x1, R23 ;  /* 0x00000001ff177819 */ /* 0x000fe20000011617 */
[----:B------:R-:W-:Y:S01]  /*4d70*/  UMOV UR4, URZ ;  /* 0x000000ff00047c82 */ /* 0x000fe20008000000 */
[----:B------:R-:W-:Y:S01]  /*4d80*/  LOP3.LUT R26, R26, 0xfffffdff, RZ, 0xc0, !PT ;  /* 0xfffffdff1a1a7812 */ /* 0x000fe200078ec0ff */
[----:B------:R-:W1:Y:S01]  /*4d90*/  S2R R19, SR_LANEID ;  /* 0x0000000000137919 */ /* 0x000e620000000000 */
[----:B------:R-:W4:Y:S01]  /*4da0*/  LDCU UR11, c[0x0][0x398] ;  /* 0x00007300ff0b77ac */ /* 0x000f220008000800 */
[----:B------:R-:W1:Y:S01]  /*4db0*/  LDCU UR16, c[0x0][0x3b0] ;  /* 0x00007600ff1077ac */ /* 0x000e620008000800 */
[----:B------:R-:W1:Y:S01]  /*4dc0*/  LDCU.64 UR14, c[0x0][0x390] ;  /* 0x00007200ff0e77ac */ /* 0x000e620008000a00 */
[----:B0-----:R-:W-:-:S02]  /*4dd0*/  ISETP.GE.AND P1, PT, R58, UR10, PT ;  /* 0x0000000a3a007c0c */ /* 0x001fc4000bf26270 */
[----:B------:R-:W-:Y:S02]  /*4de0*/  ISETP.GE.AND P2, PT, R60, UR10, PT ;  /* 0x0000000a3c007c0c */ /* 0x000fe4000bf46270 */
[----:B------:R-:W-:Y:S02]  /*4df0*/  ISETP.GE.AND P3, PT, R71, UR10, PT ;  /* 0x0000000a47007c0c */ /* 0x000fe4000bf66270 */
[----:B------:R-:W-:Y:S02]  /*4e00*/  ISETP.GE.AND P4, PT, R72, UR10, PT ;  /* 0x0000000a48007c0c */ /* 0x000fe4000bf86270 */
[----:B------:R-:W-:-:S05]  /*4e10*/  ISETP.GE.AND P5, PT, R73, UR10, PT ;  /* 0x0000000a49007c0c */ /* 0x000fca000bfa6270 */
[----:B------:R-:W-:Y:S02]  /*4e20*/  @P1 LOP3.LUT R26, R26, 0x200, RZ, 0xfc, !PT ;  /* 0x000002001a1a1812 */ /* 0x000fe400078efcff */
[----:B------:R-:W-:Y:S02]  /*4e30*/  ISETP.GE.AND P1, PT, R61, UR10, PT ;  /* 0x0000000a3d007c0c */ /* 0x000fe4000bf26270 */
[----:B------:R-:W-:Y:S02]  /*4e40*/  LOP3.LUT R26, R26, 0xfffffeff, RZ, 0xc0, !PT ;  /* 0xfffffeff1a1a7812 */ /* 0x000fe400078ec0ff */
[----:B-1----:R-:W-:Y:S02]  /*4e50*/  LOP3.LUT R18, R19, 0x3, RZ, 0xc0, !PT ;  /* 0x0000000313127812 */ /* 0x002fe400078ec0ff */
[----:B------:R-:W-:Y:S01]  /*4e60*/  SHF.R.U32.HI R21, RZ, 0x2, R19 ;  /* 0x00000002ff157819 */ /* 0x000fe20000011613 */
[----:B------:R-:W-:-:S04]  /*4e70*/  IMAD.MOV.U32 R19, RZ, RZ, RZ ;  /* 0x000000ffff137224 */ /* 0x000fc800078e00ff */
[----:B------:R-:W-:-:S03]  /*4e80*/  IMAD.WIDE.U32 R18, R23, R21, R18 ;  /* 0x0000001517127225 */ /* 0x000fc600078e0012 */
[----:B------:R-:W-:-:S04]  /*4e90*/  LEA R20, P0, R18, R12, 0x3 ;  /* 0x0000000c12147211 */ /* 0x000fc800078018ff */
[----:B------:R-:W-:Y:S02]  /*4ea0*/  LEA.HI.X R21, R18, R13, R19, 0x3, P0 ;  /* 0x0000000d12157211 */ /* 0x000fe400000f1c13 */
[----:B------:R-:W-:Y:S01]  /*4eb0*/  ISETP.GE.AND P0, PT, R59, UR10, PT ;  /* 0x0000000a3b007c0c */ /* 0x000fe2000bf06270 */
[----:B------:R-:W-:-:S12]  /*4ec0*/  IMAD.WIDE.U32 R18, R23, 0x40, R20 ;  /* 0x0000004017127825 */ /* 0x000fd800078e0014 */
        /* <DEDUP_REMOVED lines=30> */
.L_x_38:
[----:B0-----:R-:W0:Y:S01]  /*50b0*/  LDC R21, c[0x0][0x3ac] ;  /* 0x0000eb00ff157b82 */ /* 0x001e220000000800 */
[----:B------:R-:W-:Y:S02]  /*50c0*/  VIADD R8, R16, UR4 ;  /* 0x0000000410087c36 */ /* 0x000fe40008000000 */
[----:B------:R-:W-:Y:S02]  /*50d0*/  IMAD.MOV.U32 R7, RZ, RZ, R13 ;  /* 0x000000ffff077224 */ /* 0x000fe400078e000d */
[----:B0-----:R-:W-:Y:S02]  /*50e0*/  IMAD R5, R8, R21, RZ ;  /* 0x0000001508057224 */ /* 0x001fe400078e02ff */
[----:B------:R-:W-:-:S03]  /*50f0*/  IMAD R9, R21, UR4, RZ ;  /* 0x0000000415097c24 */ /* 0x000fc6000f8e02ff */
[----:B------:R-:W-:-:S04]  /*5100*/  IADD3 R6, P6, PT, R0, R5, RZ ;  /* 0x0000000500067210 */ /* 0x000fc80007fde0ff */
[----:B------:R-:W-:Y:S02]  /*5110*/  LEA.HI.X.SX32 R5, R5, RZ, 0x1, P6 ;  /* 0x000000ff05057211 */ /* 0x000fe400030f0eff */
[----:B------:R-:W-:-:S04]  /*5120*/  LEA R4, P6, R6, UR14, 0x2 ;  /* 0x0000000e06047c11 */ /* 0x000fc8000f8c10ff */
[----:B------:R-:W-:Y:S01]  /*5130*/  LEA.HI.X R5, R6, UR15, R5, 0x2, P6 ;  /* 0x0000000f06057c11 */ /* 0x000fe2000b0f1405 */
[----:B------:R-:W-:Y:S01]  /*5140*/  IMAD.MOV.U32 R6, RZ, RZ, R12 ;  /* 0x000000ffff067224 */ /* 0x000fe200078e000c */
[----:B------:R-:W-:-:S03]  /*5150*/  LOP3.LUT P6, RZ, R26, 0x200, RZ, 0xc0, !PT ;  /* 0x000002001aff7812 */ /* 0x000fc600078cc0ff */
[----:B------:R-:W-:Y:S01]  /*5160*/  IMAD.WIDE R6, R9, 0x4, R6 ;  /* 0x0000000409067825 */ /* 0x000fe200078e0206 */
        /* <DEDUP_REMOVED lines=92> */
.L_x_37:
[----:B------:R-:W-:Y:S05]  /*5730*/  BSYNC.RECONVERGENT B0 ;  /* 0x0000000000007941 */ /* 0x000fea0003800200 */
.L_x_36:
        /* <DEDUP_REMOVED lines=57> */
.L_x_41:
        /* <DEDUP_REMOVED lines=104> */
.L_x_40:
[----:B------:R-:W-:Y:S05]  /*6150*/  BSYNC.RECONVERGENT B0 ;  /* 0x0000000000007941 */ /* 0x000fea0003800200 */
.L_x_39:
[----:B------:R-:W-:Y:S05]  /*6160*/  BRA.U UP0, `(.L_x_41) ;  /* 0xfffffff900587547 */ /* 0x000fea000b83ffff */
[----:B------:R-:W-:-:S05]  /*6170*/  VIADD R15, R15, 0x1 ;  /* 0x000000010f0f7836 */ /* 0x000fca0000000000 */
[----:B------:R-:W-:-:S13]  /*6180*/  ISETP.NE.AND P0, PT, R15, 0x4, PT ;  /* 0x000000040f00780c */ /* 0x000fda0003f05270 */
[----:B------:R-:W-:Y:S05]  /*6190*/  @!P0 EXIT ;  /* 0x000000000000894d */ /* 0x000fea0003800000 */
[----:B------:R-:W-:Y:S05]  /*61a0*/  BRA `(.L_x_42) ;  /* 0xffffffd400947947 */ /* 0x000fea000383ffff */
.L_x_31:
[C---:B---3--:R-:W-:Y:S02]  /*61b0*/  VIADD R27, R0.reuse, 0x1 ;  /* 0x00000001001b7836 */ /* 0x048fe40000000000 */
        /* <DEDUP_REMOVED lines=63> */
.L_x_79:
[C---:B------:R-:W-:Y:S01]  /*65b0*/  IMAD R16, R14.reuse, 0x80, R2 ;  /* 0x000000800e107824 */ /* 0x040fe200078e0202 */
[----:B0-----:R-:W0:Y:S01]  /*65c0*/  LDC R20, c[0x0][0x3ac] ;  /* 0x0000eb00ff147b82 */ /* 0x001e220000000800 */
[----:B------:R-:W1:Y:S03]  /*65d0*/  LDCU.64 UR10, c[0x0][0x390] ;  /* 0x00007200ff0a77ac */ /* 0x000e660008000a00 */
[----:B------:R-:W3:Y:S04]  /*65e0*/  LDL.128 R4, [R16] ;  /* 0x0000000010047983 */ /* 0x000ee80000100c00 */
[----:B------:R-:W4:Y:S01]  /*65f0*/  LDL.128 R8, [R16+0x10] ;  /* 0x0000100010087983 */ /* 0x000f220000100c00 */
[----:B------:R-:W-:-:S04]  /*6600*/  IMAD R15, R14, 0x10, R3 ;  /* 0x000000100e0f7824 */ /* 0x000fc800078e0203 */
[----:B0-----:R-:W-:-:S05]  /*6610*/  IMAD R19, R15, R20, RZ ;  /* 0x000000140f137224 */ /* 0x001fca00078e02ff */
[----:B------:R-:W-:-:S04]  /*6620*/  IADD3 R18, P0, PT, R0, R19, RZ ;  /* 0x0000001300127210 */ /* 0x000fc80007f1e0ff */
[----:B------:R-:W-:Y:S02]  /*6630*/  LEA.HI.X.SX32 R17, R19, RZ, 0x1, P0 ;  /* 0x000000ff13117211 */ /* 0x000fe400000f0eff */
[----:B-1----:R-:W-:-:S04]  /*6640*/  LEA R12, P0, R18, UR10, 0x2 ;  /* 0x0000000a120c7c11 */ /* 0x002fc8000f8010ff */
[----:B------:R-:W-:Y:S01]  /*6650*/  LEA.HI.X R13, R18, UR11, R17, 0x2, P0 ;  /* 0x0000000b120d7c11 */ /* 0x000fe200080f1411 */
[----:B------:R-:W-:Y:S05]  /*6660*/  WARPSYNC.ALL ;  /* 0x0000000000007948 */ /* 0x000fea0003800000 */
[----:B------:R-:W0:Y:S01]  /*6670*/  S2R R21, SR_LANEID ;  /* 0x0000000000157919 */ /* 0x000e220000000000 */
[----:B------:R-:W1:Y:S01]  /*6680*/  LDCU UR10, c[0x0][0x39c] ;  /* 0x00007380ff0a77ac */ /* 0x000e620008000800 */
[----:B------:R-:W-:Y:S01]  /*6690*/  SHF.R.U32.HI R25, RZ, 0x1, R20 ;  /* 0x00000001ff197819 */ /* 0x000fe20000011614 */
[----:B------:R-:W-:Y:S01]  /*66a0*/  IMAD.MOV.U32 R91, RZ, RZ, RZ ;  /* 0x000000ffff5b7224 */ /* 0x000fe200078e00ff */
[----:B------:R-:W-:Y:S01]  /*66b0*/  LOP3.LUT R26, R26, 0xfffffdff, RZ, 0xc0, !PT ;  /* 0xfffffdff1a1a7812 */ /* 0x000fe200078ec0ff */
[----:B------:R-:W-:Y:S01]  /*66c0*/  IMAD.MOV.U32 R24, RZ, RZ, R15 ;  /* 0x000000ffff187224 */ /* 0x000fe200078e000f */
[----:B------:R-:W-:Y:S01]  /*66d0*/  UMOV UR4, URZ ;  /* 0x000000ff00047c82 */ /* 0x000fe20008000000 */
[----:B------:R-:W0:Y:S01]  /*66e0*/  LDCU UR11, c[0x0][0x398] ;  /* 0x00007300ff0b77ac */ /* 0x000e220008000800 */
[----:B------:R-:W0:Y:S01]  /*66f0*/  LDCU.64 UR16, c[0x0][0x3b0] ;  /* 0x00007600ff1077ac */ /* 0x000e220008000a00 */
[----:B------:R-:W0:Y:S01]  /*6700*/  LDCU.64 UR14, c[0x0][0x390] ;  /* 0x00007200ff0e77ac */ /* 0x000e220008000a00 */
[----:B-1----:R-:W-:-:S02]  /*6710*/  ISETP.GE.AND P1, PT, R0, UR10, PT ;  /* 0x0000000a00007c0c */ /* 0x002fc4000bf26270 */
[----:B------:R-:W-:Y:S02]  /*6720*/  ISETP.GE.AND P2, PT, R28, UR10, PT ;  /* 0x0000000a1c007c0c */ /* 0x000fe4000bf46270 */
[----:B------:R-:W-:Y:S02]  /*6730*/  ISETP.GE.AND P3, PT, R39, UR10, PT ;  /* 0x0000000a27007c0c */ /* 0x000fe4000bf66270 */
[----:B------:R-:W-:Y:S02]  /*6740*/  ISETP.GE.AND P4, PT, R40, UR10, PT ;  /* 0x0000000a28007c0c */ /* 0x000fe4000bf86270 */
[----:B------:R-:W-:Y:S02]  /*6750*/  ISETP.GE.AND P5, PT, R41, UR10, PT ;  /* 0x0000000a29007c0c */ /* 0x000fe4000bfa6270 */
[----:B0-----:R-:W-:Y:S02]  /*6760*/  LOP3.LUT R20, R21, 0x3, RZ, 0xc0, !PT ;  /* 0x0000000315147812 */ /* 0x001fe400078ec0ff */
[----:B------:R-:W-:Y:S01]  /*6770*/  SHF.R.U32.HI R23, RZ, 0x2, R21 ;  /* 0x00000002ff177819 */ /* 0x000fe20000011615 */
[----:B------:R-:W-:Y:S01]  /*6780*/  IMAD.MOV.U32 R21, RZ, RZ, RZ ;  /* 0x000000ffff157224 */ /* 0x000fe200078e00ff */
[----:B------:R-:W-:-:S02]  /*6790*/  @P1 LOP3.LUT R26, R26, 0x200, RZ, 0xfc, !PT ;  /* 0x000002001a1a1812 */ /* 0x000fc400078efcff */
[----:B------:R-:W-:Y:S01]  /*67a0*/  ISETP.GE.AND P1, PT, R29, UR10, PT ;  /* 0x0000000a1d007c0c */ /* 0x000fe2000bf26270 */
[----:B------:R-:W-:Y:S01]  /*67b0*/  IMAD.WIDE.U32 R22, R25, R23, R20 ;  /* 0x0000001719167225 */ /* 0x000fe200078e0014 */
[----:B------:R-:W-:Y:S02]  /*67c0*/  LOP3.LUT R26, R26, 0xfffffeff, RZ, 0xc0, !PT ;  /* 0xfffffeff1a1a7812 */ /* 0x000fe400078ec0ff */
[----:B------:R-:W-:-:S04]  /*67d0*/  LEA R20, P0, R22, R12, 0x3 ;  /* 0x0000000c16147211 */ /* 0x000fc800078018ff */
[----:B------:R-:W-:Y:S02]  /*67e0*/  LEA.HI.X R21, R22, R13, R23, 0x3, P0 ;  /* 0x0000000d16157211 */ /* 0x000fe400000f1c17 */
[----:B------:R-:W-:Y:S01]  /*67f0*/  ISETP.GE.AND P0, PT, R27, UR10, PT ;  /* 0x0000000a1b007c0c */ /* 0x000fe2000bf06270 */
[----:B------:R-:W-:Y:S02]  /*6800*/  IMAD.WIDE.U32 R22, R25, 0x40, R20 ;  /* 0x0000004019167825 */ /* 0x000fe400078e0014 */
[----:B---3--:R0:W-:Y:S02]  /*6810*/  STG.E.64 desc[UR8][R20.64], R4 ;  /* 0x0000000414007986 */ /* 0x0081e4000c101b08 */
[----:B------:R-:W-:Y:S02]  /*6820*/  IMAD.IADD R25, R0, 0x1, R19 ;  /* 0x0000000100197824 */ /* 0x000fe400078e0213 */
[----:B------:R0:W-:Y:S04]  /*6830*/  STG.E.64 desc[UR8][R22.64], R6 ;  /* 0x0000000616007986 */ /* 0x0001e8000c101b08 */
[----:B----4-:R0:W-:Y:S02]  /*6840*/  STG.E.64 desc[UR8][R20.64+0x20], R8 ;  /* 0x0000200814007986 */ /* 0x0101e4000c101b08 */
[----:B------:R-:W-:-:S02]  /*6850*/  @P0 LOP3.LUT R26, R26, 0x100, RZ, 0xfc, !PT ;  /* 0x000001001a1a0812 */ /* 0x000fc400078efcff */
[----:B------:R-:W-:Y:S01]  /*6860*/  ISETP.GE.AND P0, PT, R30, UR10, PT ;  /* 0x0000000a1e007c0c */ /* 0x000fe2000bf06270 */
[----:B------:R0:W-:Y:S01]  /*6870*/  STG.E.64 desc[UR8][R22.64+0x20], R10 ;  /* 0x0000200a16007986 */ /* 0x0001e2000c101b08 */
        /* <DEDUP_REMOVED lines=23> */
[----:B0-----:R-:W-:-:S13]  /*69f0*/  ISETP.GE.AND P2, PT, R38, UR10, PT ;  /* 0x0000000a26007c0c */ /* 0x001fda000bf46270 */
.L_x_71:
[----:B0-----:R-:W-:-:S04]  /*6a00*/  IADD3 R5, P6, PT, R0, R19, RZ ;  /* 0x0000001300057210 */ /* 0x001fc80007fde0ff */
[----:B------:R-:W-:Y:S02]  /*6a10*/  LEA.HI.X.SX32 R6, R19, RZ, 0x1, P6 ;  /* 0x000000ff13067211 */ /* 0x000fe400030f0eff */
[----:B------:R-:W-:-:S04]  /*6a20*/  LEA R4, P6, R5, UR14, 0x2 ;  /* 0x0000000e05047c11 */ /* 0x000fc8000f8c10ff */
[----:B------:R-:W-:Y:S01]  /*6a30*/  LEA.HI.X R5, R5, UR15, R6, 0x2, P6 ;  /* 0x0000000f05057c11 */ /* 0x000fe2000b0f1406 */
[----:B------:R-:W-:Y:S01]  /*6a40*/  IMAD.WIDE R6, R91, 0x4, R12 ;  /* 0x000000045b067825 */ /* 0x000fe200078e020c */
[----:B------:R-:W-:-:S04]  /*6a50*/  LOP3.LUT P6, RZ, R26, 0x200, RZ, 0xc0, !PT ;  /* 0x000002001aff7812 */ /* 0x000fc800078cc0ff */
[----:B------:R-:W-:-:S13]  /*6a60*/  ISETP.GE.OR P6, PT, R24, UR11, P6 ;  /* 0x0000000b18007c0c */ /* 0x000fda000b7c6670 */
[----:B------:R-:W0:Y:S01]  /*6a70*/  @!P6 LDC.64 R8, c[0x0][0x390] ;  /* 0x0000e400ff08eb82 */ /* 0x000e220000000a00 */
[----:B------:R-:W3:Y:S07]  /*6a80*/  @!P6 LDG.E R21, desc[UR8][R6.64] ;  /* 0x000000080615e981 */ /* 0x000eee000c1e1900 */
[----:B------:R-:W3:Y:S01]  /*6a90*/  @!P6 LDC.64 R10, c[0x0][0x3b0] ;  /* 0x0000ec00ff0aeb82 */ /* 0x000ee20000000a00 */
[----:B0-----:R-:W-:-:S05]  /*6aa0*/  @!P6 IMAD.WIDE R8, R25, 0x4, R8 ;  /* 0x000000041908e825 */ /* 0x001fca00078e0208 */
[----:B------:R-:W4:Y:S01]  /*6ab0*/  @!P6 LDG.E R20, desc[UR8][R8.64] ;  /* 0x000000080814e981 */ /* 0x000f22000c1e1900 */
[----:B------:R-:W-:Y:S01]  /*6ac0*/  BSSY.RECONVERGENT B0, `(.L_x_43) ;  /* 0x000000c000007945 */ /* 0x000fe20003800200 */
[----:B---3--:R-:W-:-:S04]  /*6ad0*/  @!P6 FMUL R21, R21, R10 ;  /* 0x0000000a1515e220 */ /* 0x008fc80000400000 */
[----:B----4-:R-:W-:-:S05]  /*6ae0*/  @!P6 FFMA R11, R20, R11, R21 ;  /* 0x0000000b140be223 */ /* 0x010fca0000000015 */
[----:B------:R0:W-:Y:S01]  /*6af0*/  @!P6 STG.E desc[UR8][R8.64], R11 ;  /* 0x0000000b0800e986 */ /* 0x0001e2000c101908 */
[----:B------:R-:W-:-:S04]  /*6b00*/  LOP3.LUT P6, RZ, R26, 0x100, RZ, 0xc0, !PT ;  /* 0x000001001aff7812 */ /* 0x000fc800078cc0ff */
[----:B------:R-:W-:-:S13]  /*6b10*/  ISETP.GE.OR P6, PT, R24, UR11, P6 ;  /* 0x0000000b18007c0c */ /* 0x000fda000b7c6670 */
[----:B0-----:R-:W-:Y:S05]  /*6b20*/  @P6 BRA `(.L_x_44) ;  /* 0x0000000000146947 */ /* 0x001fea0003800000 */
[----:B------:R-:W3:Y:S04]  /*6b30*/  LDG.E R9, desc[UR8][R6.64+0x4] ;  /* 0x0000040806097981 */ /* 0x000ee8000c1e1900 */
[----:B------:R-:W4:Y:S01]  /*6b40*/  LDG.E R8, desc[UR8][R4.64+0x4] ;  /* 0x0000040804087981 */ /* 0x000f22000c1e1900 */
[----:B---3--:R-:W-:-:S04]  /*6b50*/  FMUL R9, R9, UR16 ;  /* 0x0000001009097c20 */ /* 0x008fc80008400000 */
[----:B----4-:R-:W-:-:S05]  /*6b60*/  FFMA R9, R8, UR17, R9 ;  /* 0x0000001108097c23 */ /* 0x010fca0008000009 */
[----:B------:R0:W-:Y:S02]  /*6b70*/  STG.E desc[UR8][R4.64+0x4], R9 ;  /* 0x0000040904007986 */ /* 0x0001e4000c101908 */
.L_x_44:
[----:B--2---:R-:W-:Y:S05]  /*6b80*/  BSYNC.RECONVERGENT B0 ;  /* 0x0000000000007941 */ /* 0x004fea0003800200 */
.L_x_43:
[----:B------:R-:W-:Y:S01]  /*6b90*/  LOP3.LUT P6, RZ, R26, 0x80, RZ, 0xc0, !PT ;  /* 0x000000801aff7812 */ /* 0x000fe200078cc0ff */
[----:B------:R-:W-:Y:S03]  /*6ba0*/  BSSY.RECONVERGENT B0, `(.L_x_45) ;  /* 0x0000008000007945 */ /* 0x000fe60003800200 */
[----:B------:R-:W-:-:S13]  /*6bb0*/  ISETP.GE.OR P6, PT, R24, UR11, P6 ;  /* 0x0000000b18007c0c */ /* 0x000fda000b7c6670 */
[----:B------:R-:W-:Y:S05]  /*6bc0*/  @P6 BRA `(.L_x_46) ;  /* 0x0000000000146947 */ /* 0x000fea0003800000 */
[----:B0-----:R-:W2:Y:S04]  /*6bd0*/  LDG.E R9, desc[UR8][R6.64+0x8] ;  /* 0x0000080806097981 */ /* 0x001ea8000c1e1900 */
[----:B------:R-:W3:Y:S01]  /*6be0*/  LDG.E R8, desc[UR8][R4.64+0x8] ;  /* 0x0000080804087981 */ /* 0x000ee2000c1e1900 */
[----:B--2---:R-:W-:-:S04]  /*6bf0*/  FMUL R9, R9, UR16 ;  /* 0x0000001009097c20 */ /* 0x004fc80008400000 */
[----:B---3--:R-:W-:-:S05]  /*6c00*/  FFMA R9, R8, UR17, R9 ;  /* 0x0000001108097c23 */ /* 0x008fca0008000009 */
[----:B------:R1:W-:Y:S02]  /*6c10*/  STG.E desc[UR8][R4.64+0x8], R9 ;  /* 0x0000080904007986 */ /* 0x0003e4000c101908 */
.L_x_46:
[----:B------:R-:W-:Y:S05]  /*6c20*/  BSYNC.RECONVERGENT B0 ;  /* 0x0000000000007941 */ /* 0x000fea0003800200 */
.L_x_45:
[----:B------:R-:W-:Y:S01]  /*6c30*/  LOP3.LUT P6, RZ, R26, 0x40, RZ, 0xc0, !PT ;  /* 0x000000401aff7812 */ /* 0x000fe200078cc0ff */
[----:B------:R-:W-:Y:S03]  /*6c40*/  BSSY.RECONVERGENT B0, `(.L_x_47) ;  /* 0x0000008000007945 */ /* 0x000fe60003800200 */
[----:B------:R-:W-:-:S13]  /*6c50*/  ISETP.GE.OR P6, PT, R24, UR11, P6 ;  /* 0x0000000b18007c0c */ /* 0x000fda000b7c6670 */
[----:B------:R-:W-:Y:S05]  /*6c60*/  @P6 BRA `(.L_x_48) ;  /* 0x0000000000146947 */ /* 0x000fea0003800000 */
[----:B01----:R-:W2:Y:S04]  /*6c70*/  LDG.E R9, desc[UR8][R6.64+0xc] ;  /* 0x00000c0806097981 */ /* 0x003ea8000c1e1900 */
[----:B------:R-:W3:Y:S01]  /*6c80*/  LDG.E R8, desc[UR8][R4.64+0xc] ;  /* 0x00000c0804087981 */ /* 0x000ee2000c1e1900 */
[----:B--2---:R-:W-:-:S04]  /*6c90*/  FMUL R9, R9, UR16 ;  /* 0x0000001009097c20 */ /* 0x004fc80008400000 */
[----:B---3--:R-:W-:-:S05]  /*6ca0*/  FFMA R9, R8, UR17, R9 ;  /* 0x0000001108097c23 */ /* 0x008fca0008000009 */
[----:B------:R2:W-:Y:S02]  /*6cb0*/  STG.E desc[UR8][R4.64+0xc], R9 ;  /* 0x00000c0904007986 */ /* 0x0005e4000c101908 */
.L_x_48:
[----:B------:R-:W-:Y:S05]  /*6cc0*/  BSYNC.RECONVERGENT B0 ;  /* 0x0000000000007941 */ /* 0x000fea0003800200 */
.L_x_47:
[----:B------:R-:W-:Y:S01]  /*6cd0*/  LOP3.LUT P6, RZ, R26, 0x20, RZ, 0xc0, !PT ;  /* 0x000000201aff7812 */ /* 0x000fe200078cc0ff */
[----:B------:R-:W-:Y:S03]  /*6ce0*/  BSSY.RECONVERGENT B0, `(.L_x_49) ;  /* 0x0000008000007945 */ /* 0x000fe60003800200 */
[----:B------:R-:W-:-:S13]  /*6cf0*/  ISETP.GE.OR P6, PT, R24, UR11, P6 ;  /* 0x0000000b18007c0c */ /* 0x000fda000b7c6670 */
[----:B------:R-:W-:Y:S05]  /*6d00*/  @P6 BRA `(.L_x_50) ;  /* 0x0000000000146947 */ /* 0x000fea0003800000 */
[----:B012---:R-:W2:Y:S04]  /*6d10*/  LDG.E R9, desc[UR8][R6.64+0x10] ;  /* 0x0000100806097981 */ /* 0x007ea8000c1e1900 */
[----:B------:R-:W3:Y:S01]  /*6d20*/  LDG.E R8, desc[UR8][R4.64+0x10] ;  /* 0x0000100804087981 */ /* 0x000ee2000c1e1900 */
[----:B--2---:R-:W-:-:S04]  /*6d30*/  FMUL R9, R9, UR16 ;  /* 0x0000001009097c20 */ /* 0x004fc80008400000 */
[----:B---3--:R-:W-:-:S05]  /*6d40*/  FFMA R9, R8, UR17, R9 ;  /* 0x0000001108097c23 */ /* 0x008fca0008000009 */
[----:B------:R3:W-:Y:S02]  /*6d50*/  STG.E desc[UR8][R4.64+0x10], R9 ;  /* 0x0000100904007986 */ /* 0x0007e4000c101908 */
.L_x_50:
[----:B------:R-:W-:Y:S05]  /*6d60*/  BSYNC.RECONVERGENT B0 ;  /* 0x0000000000007941 */ /* 0x000fea0003800200 */
.L_x_49:
[----:B------:R-:W-:Y:S01]  /*6d70*/  LOP3.LUT P6, RZ, R26, 0x10, RZ, 0xc0, !PT ;  /* 0x000000101aff7812 */ /* 0x000fe200078cc0ff */
[----:B------:R-:W-:Y:S03]  /*6d80*/  BSSY.RECONVERGENT B0, `(.L_x_51) ;  /* 0x0000008000007945 */ /* 0x000fe60003800200 */
[----:B------:R-:W-:-:S13]  /*6d90*/  ISETP.GE.OR P6, PT, R24, UR11, P6 ;  /* 0x0000000b18007c0c */ /* 0x000fda000b7c6670 */
[----:B------:R-:W-:Y:S05]  /*6da0*/  @P6 BRA `(.L_x_52) ;  /* 0x0000000000146947 */ /* 0x000fea0003800000 */
[----:B0123--:R-:W2:Y:S04]  /*6db0*/  LDG.E R9, desc[UR8][R6.64+0x14] ;  /* 0x0000140806097981 */ /* 0x00fea8000c1e1900 */
[----:B------:R-:W3:Y:S01]  /*6dc0*/  LDG.E R8, desc[UR8][R4.64+0x14] ;  /* 0x0000140804087981 */ /* 0x000ee2000c1e1900 */
[----:B--2---:R-:W-:-:S04]  /*6dd0*/  FMUL R9, R9, UR16 ;  /* 0x0000001009097c20 */ /* 0x004fc80008400000 */
[----:B---3--:R-:W-:-:S05]  /*6de0*/  FFMA R9, R8, UR17, R9 ;  /* 0x0000001108097c23 */ /* 0x008fca0008000009 */
[----:B------:R4:W-:Y:S02]  /*6df0*/  STG.E desc[UR8][R4.64+0x14], R9 ;  /* 0x0000140904007986 */ /* 0x0009e4000c101908 */
.L_x_52:
[----:B------:R-:W-:Y:S05]  /*6e00*/  BSYNC.RECONVERGENT B0 ;  /* 0x0000000000007941 */ /* 0x000fea0003800200 */
.L_x_51:
[----:B------:R-:W-:Y:S01]  /*6e10*/  LOP3.LUT P6, RZ, R26, 0x8, RZ, 0xc0, !PT ;  /* 0x000000081aff7812 */ /* 0x000fe200078cc0ff */
[----:B------:R-:W-:Y:S03]  /*6e20*/  BSSY.RECONVERGENT B0, `(.L_x_53) ;  /* 0x0000008000007945 */ /* 0x000fe60003800200 */
[----:B------:R-:W-:-:S13]  /*6e30*/  ISETP.GE.OR P6, PT, R24, UR11, P6 ;  /* 0x0000000b18007c0c */ /* 0x000fda000b7c6670 */
[----:B------:R-:W-:Y:S05]  /*6e40*/  @P6 BRA `(.L_x_54) ;  /* 0x0000000000146947 */ /* 0x000fea0003800000 */
[----:B01234-:R-:W2:Y:S04]  /*6e50*/  LDG.E R9, desc[UR8][R6.64+0x18] ;  /* 0x0000180806097981 */ /* 0x01fea8000c1e1900 */
[----:B------:R-:W3:Y:S01]  /*6e60*/  LDG.E R8, desc[UR8][R4.64+0x18] ;  /* 0x0000180804087981 */ /* 0x000ee2000c1e1900 */
[----:B--2---:R-:W-:-:S04]  /*6e70*/  FMUL R9, R9, UR16 ;  /* 0x0000001009097c20 */ /* 0x004fc80008400000 */
[----:B---3--:R-:W-:-:S05]  /*6e80*/  FFMA R9, R8, UR17, R9 ;  /* 0x0000001108097c23 */ /* 0x008fca0008000009 */
[----:B------:R0:W-:Y:S02]  /*6e90*/  STG.E desc[UR8][R4.64+0x18], R9 ;  /* 0x0000180904007986 */ /* 0x0001e4000c101908 */
.L_x_54:
[----:B------:R-:W-:Y:S05]  /*6ea0*/  BSYNC.RECONVERGENT B0 ;  /* 0x0000000000007941 */ /* 0x000fea0003800200 */
.L_x_53:
        /* <DEDUP_REMOVED lines=9> */
.L_x_56:
[----:B------:R-:W-:Y:S05]  /*6f40*/  BSYNC.RECONVERGENT B0 ;  /* 0x0000000000007941 */ /* 0x000fea0003800200 */
.L_x_55:
        /* <DEDUP_REMOVED lines=9> */
.L_x_58:
[----:B------:R-:W-:Y:S05]  /*6fe0*/  BSYNC.RECONVERGENT B0 ;  /* 0x0000000000007941 */ /* 0x000fea0003800200 */
.L_x_57:
        /* <DEDUP_REMOVED lines=9> */
.L_x_60:
[----:B------:R-:W-:Y:S05]  /*7080*/  BSYNC.RECONVERGENT B0 ;  /* 0x0000000000007941 */ /* 0x000fea0003800200 */
.L_x_59:
[----:B------:R-:W-:Y:S01]  /*7090*/  ISETP.GE.OR P6, PT, R24, UR11, P0 ;  /* 0x0000000b18007c0c */ /* 0x000fe200087c6670 */
[----:B------:R-:W-:-:S12]  /*70a0*/  BSSY.RECONVERGENT B0, `(.L_x_61) ;  /* 0x0000007000007945 */ /* 0x000fd80003800200 */
[----:B------:R-:W-:Y:S05]  /*70b0*/  @P6 BRA `(.L_x_62) ;  /* 0x0000000000146947 */ /* 0x000fea0003800000 */
[----:B01234-:R-:W2:Y:S04]  /*70c0*/  LDG.E R9, desc[UR8][R6.64+0x28] ;  /* 0x0000280806097981 */ /* 0x01fea8000c1e1900 */
[----:B------:R-:W3:Y:S01]  /*70d0*/  LDG.E R8, desc[UR8][R4.64+0x28] ;  /* 0x0000280804087981 */ /* 0x000ee2000c1e1900 */
[----:B--2---:R-:W-:-:S04]  /*70e0*/  FMUL R9, R9, UR16 ;  /* 0x0000001009097c20 */ /* 0x004fc80008400000 */
[----:B---3--:R-:W-:-:S05]  /*70f0*/  FFMA R9, R8, UR17, R9 ;  /* 0x0000001108097c23 */ /* 0x008fca0008000009 */
[----:B------:R0:W-:Y:S02]  /*7100*/  STG.E desc[UR8][R4.64+0x28], R9 ;  /* 0x0000280904007986 */ /* 0x0001e4000c101908 */
.L_x_62:
[----:B------:R-:W-:Y:S05]  /*7110*/  BSYNC.RECONVERGENT B0 ;  /* 0x0000000000007941 */ /* 0x000fea0003800200 */
.L_x_61:
        /* <DEDUP_REMOVED lines=8> */
.L_x_64:
[----:B------:R-:W-:Y:S05]  /*71a0*/  BSYNC.RECONVERGENT B0 ;  /* 0x0000000000007941 */ /* 0x000fea0003800200 */
.L_x_63:
        /* <DEDUP_REMOVED lines=8> */
.L_x_66:
[----:B------:R-:W-:Y:S05]  /*7230*/  BSYNC.RECONVERGENT B0 ;  /* 0x0000000000007941 */ /* 0x000fea0003800200 */
.L_x_65:
        /* <DEDUP_REMOVED lines=8> */
.L_x_68:
[----:B------:R-:W-:Y:S05]  /*72c0*/  BSYNC.RECONVERGENT B0 ;  /* 0x0000000000007941 */ /* 0x000fea0003800200 */
.L_x_67:
        /* <DEDUP_REMOVED lines=8> */
.L_x_70:
[----:B------:R-:W-:Y:S05]  /*7350*/  BSYNC.RECONVERGENT B0 ;  /* 0x0000000000007941 */ /* 0x000fea0003800200 */
.L_x_69:
[----:B------:R-:W-:Y:S01]  /*7360*/  ISETP.GE.OR P6, PT, R24, UR11, P5 ;  /* 0x0000000b18007c0c */ /* 0x000fe2000afc6670 */
[----:B------:R-:W5:-:S12]  /*7370*/  LDC R20, c[0x0][0x3ac] ;  /* 0x0000eb00ff147b82 */ /* 0x000f580000000800 */
[----:B------:R-:W0:Y:S01]  /*7380*/  @!P6 LDG.E R7, desc[UR8][R6.64+0x3c] ;  /* 0x00003c080607e981 */ /* 0x000e22000c1e1900 */
[----:B------:R-:W0:Y:S03]  /*7390*/  @!P6 LDC.64 R10, c[0x0][0x3b0] ;  /* 0x0000ec00ff0aeb82 */ /* 0x000e260000000a00 */
[----:B------:R-:W2:Y:S01]  /*73a0*/  @!P6 LDG.E R8, desc[UR8][R4.64+0x3c] ;  /* 0x00003c080408e981 */ /* 0x000ea2000c1e1900 */
[----:B------:R-:W-:Y:S01]  /*73b0*/  UIADD3 UR4, UPT, UPT, UR4, 0x1, URZ ;  /* 0x0000000104047890 */ /* 0x000fe2000fffe0ff */
[----:B------:R-:W-:-:S03]  /*73c0*/  VIADD R24, R24, 0x1 ;  /* 0x0000000118187836 */ /* 0x000fc60000000000 */
[----:B------:R-:W-:Y:S01]  /*73d0*/  UISETP.NE.AND UP0, UPT, UR4, 0x10, UPT ;  /* 0x000000100400788c */ /* 0x000fe2000bf05270 */
[--C-:B-----5:R-:W-:Y:S02]  /*73e0*/  IMAD.IADD R91, R91, 0x1, R20.reuse ;  /* 0x000000015b5b7824 */ /* 0x120fe400078e0214 */
[--C-:B------:R-:W-:Y:S02]  /*73f0*/  IMAD.IADD R19, R19, 0x1, R20.reuse ;  /* 0x0000000113137824 */ /* 0x100fe400078e0214 */
[----:B------:R-:W-:Y:S02]  /*7400*/  IMAD.IADD R25, R25, 0x1, R20 ;  /* 0x0000000119197824 */ /* 0x000fe400078e0214 */
[----:B01234-:R-:W-:-:S04]  /*7410*/  @!P6 FMUL R9, R7, R10 ;  /* 0x0000000a0709e220 */ /* 0x01ffc80000400000 */
[----:B------:R-:W-:-:S05]  /*7420*/  @!P6 FFMA R9, R8, R11, R9 ;  /* 0x0000000b0809e223 */ /* 0x000fca0000000009 */
[----:B------:R0:W-:Y:S01]  /*7430*/  @!P6 STG.E desc[UR8][R4.64+0x3c], R9 ;  /* 0x00003c090400e986 */ /* 0x0001e2000c101908 */
[----:B------:R-:W-:Y:S05]  /*7440*/  BRA.U UP0, `(.L_x_71) ;  /* 0xfffffff5006c7547 */ /* 0x000fea000b83ffff */
[----:B0-----:R-:W2:Y:S01]  /*7450*/  LDL.128 R8, [R16+0x20] ;  /* 0x0000200010087983 */ /* 0x001ea20000100c00 */
[----:B------:R-:W0:Y:S03]  /*7460*/  LDCU UR10, c[0x0][0x39c] ;  /* 0x00007380ff0a77ac */ /* 0x000e260008000800 */
[----:B------:R-:W3:Y:S01]  /*7470*/  LDL.128 R4, [R16+0x30] ;  /* 0x0000300010047983 */ /* 0x000ee20000100c00 */
[----:B------:R-:W-:Y:S01]  /*7480*/  SHF.R.U32.HI R25, RZ, 0x1, R20 ;  /* 0x00000001ff197819 */ /* 0x000fe20000011614 */
[----:B------:R-:W-:Y:S01]  /*7490*/  IMAD.MOV.U32 R21, RZ, RZ, RZ ;  /* 0x000000ffff157224 */ /* 0x000fe200078e00ff */
[----:B------:R-:W-:Y:S01]  /*74a0*/  LOP3.LUT R26, R26, 0xfffffbff, RZ, 0xc0, !PT ;  /* 0xfffffbff1a1a7812 */ /* 0x000fe200078ec0ff */
[----:B------:R-:W1:Y:S01]  /*74b0*/  S2R R19, SR_LANEID ;  /* 0x0000000000137919 */ /* 0x000e620000000000 */
[----:B------:R-:W-:Y:S01]  /*74c0*/  UMOV UR4, URZ ;  /* 0x000000ff00047c82 */ /* 0x000fe20008000000 */
[----:B------:R-:W4:Y:S01]  /*74d0*/  LDCU UR11, c[0x0][0x398] ;  /* 0x00007300ff0b77ac */ /* 0x000f220008000800 */
[----:B------:R-:W1:Y:S01]  /*74e0*/  LDCU.64 UR14, c[0x0][0x390] ;  /* 0x00007200ff0e77ac */ /* 0x000e620008000a00 */
[----:B0-----:R-:W-:-:S02]  /*74f0*/  ISETP.GE.AND P3, PT, R42, UR10, PT ;  /* 0x0000000a2a007c0c */ /* 0x001fc4000bf66270 */
[----:B------:R-:W-:Y:S02]  /*7500*/  ISETP.GE.AND P2, PT, R43, UR10, PT ;  /* 0x0000000a2b007c0c */ /* 0x000fe4000bf46270 */
[----:B------:R-:W-:-:S09]  /*7510*/  ISETP.GE.AND P4, PT, R57, UR10, PT ;  /* 0x0000000a39007c0c */ /* 0x000fd2000bf86270 */
[----:B------:R-:W-:Y:S02]  /*7520*/  @P3 LOP3.LUT R26, R26, 0x400, RZ, 0xfc, !PT ;  /* 0x000004001a1a3812 */ /* 0x000fe400078efcff */
[----:B------:R-:W-:Y:S02]  /*7530*/  ISETP.GE.AND P3, PT, R45, UR10, PT ;  /* 0x0000000a2d007c0c */ /* 0x000fe4000bf66270 */
[----:B------:R-:W-:Y:S02]  /*7540*/  LOP3.LUT R26, R26, 0xfffffdff, RZ, 0xc0, !PT ;  /* 0xfffffdff1a1a7812 */ /* 0x000fe400078ec0ff */
[----:B-1----:R-:W-:Y:S02]  /*7550*/  LOP3.LUT R20, R19, 0x3, RZ, 0xc0, !PT ;  /* 0x0000000313147812 */ /* 0x002fe400078ec0ff */
[----:B------:R-:W-:Y:S02]  /*7560*/  SHF.R.U32.HI R19, RZ, 0x2, R19 ;  /* 0x00000002ff137819 */ /* 0x000fe40000011613 */
[----:B------:R-:W-:-:S02]  /*7570*/  @P2 LOP3.LUT R26, R26, 0x200, RZ, 0xfc, !PT ;  /* 0x000002001a1a2812 */ /* 0x000fc400078efcff */
[----:B------:R-:W-:Y:S01]  /*7580*/  ISETP.GE.AND P2, PT, R46, UR10, PT ;  /* 0x0000000a2e007c0c */ /* 0x000fe2000bf46270 */
[----:B------:R-:W-:Y:S01]  /*7590*/  IMAD.WIDE.U32 R20, R25, R19, R20 ;  /* 0x0000001319147225 */ /* 0x000fe200078e0014 */
[----:B------:R-:W-:Y:S02]  /*75a0*/  LOP3.LUT R26, R26, 0xfffffeff, RZ, 0xc0, !PT ;  /* 0xfffffeff1a1a7812 */ /* 0x000fe400078ec0ff */
[----:B------:R-:W-:-:S04]  /*75b0*/  LEA R22, P0, R20, R12, 0x3 ;  /* 0x0000000c14167211 */ /* 0x000fc800078018ff */
[----:B------:R-:W-:Y:S02]  /*75c0*/  LEA.HI.X R23, R20, R13, R21, 0x3, P0 ;  /* 0x0000000d14177211 */ /* 0x000fe400000f1c15 */
[----:B------:R-:W-:Y:S02]  /*75d0*/  IADD3 R20, P1, PT, R18, 0x10, RZ ;  /* 0x0000001012147810 */ /* 0x000fe40007f3e0ff */
[----:B------:R-:W-:Y:S01]  /*75e0*/  IADD3 R18, P0, PT, R12, 0x40, RZ ;  /* 0x000000400c127810 */ /* 0x000fe20007f1e0ff */
[----:B------:R-:W-:-:S04]  /*75f0*/  IMAD.WIDE.U32 R24, R25, 0x40, R22 ;  /* 0x0000004019187825 */ /* 0x000fc800078e0016 */
[----:B------:R-:W-:Y:S01]  /*7600*/  IMAD.X R21, RZ, RZ, R17, P1 ;  /* 0x000000ffff157224 */ /* 0x000fe200008e0611 */
[----:B------:R-:W-:Y:S01]  /*7610*/  ISETP.GE.AND P1, PT, R44, UR10, PT ;  /* 0x0000000a2c007c0c */ /* 0x000fe2000bf26270 */
[----:B------:R-:W-:Y:S01]  /*7620*/  IMAD.X R19, RZ, RZ, R13, P0 ;  /* 0x000000ffff137224 */ /* 0x000fe200000e060d */
[----:B------:R-:W-:-:S11]  /*7630*/  ISETP.GE.AND P0, PT, R50, UR10, PT ;  /* 0x0000000a32007c0c */ /* 0x000fd6000bf06270 */
        /* <DEDUP_REMOVED lines=30> */
.L_x_72:
[----:B------:R-:W1:Y:S01]  /*7820*/  LDC R17, c[0x0][0x3ac] ;  /* 0x0000eb00ff117b82 */ /* 0x000e620000000800 */
[----:B0-----:R-:W-:Y:S01]  /*7830*/  VIADD R10, R15, UR4 ;  /* 0x000000040f0a7c36 */ /* 0x001fe20008000000 */
[----:B------:R-:W-:-:S03]  /*7840*/  LOP3.LUT P6, RZ, R26, 0x400, RZ, 0xc0, !PT ;  /* 0x000004001aff7812 */ /* 0x000fc600078cc0ff */
[----:B-12---:R-:W-:Y:S02]  /*7850*/  IMAD R5, R10, R17, RZ ;  /* 0x000000110a057224 */ /* 0x006fe400078e02ff */
[----:B------:R-:W-:-:S03]  /*7860*/  IMAD R23, R17, UR4, RZ ;  /* 0x0000000411177c24 */ /* 0x000fc6000f8e02ff */
[----:B------:R-:W-:-:S04]  /*7870*/  IADD3 R6, P5, PT, R0, R5, RZ ;  /* 0x0000000500067210 */ /* 0x000fc80007fbe0ff */
[----:B------:R-:W-:Y:S02]  /*7880*/  LEA.HI.X.SX32 R7, R5, RZ, 0x1, P5 ;  /* 0x000000ff05077211 */ /* 0x000fe400028f0eff */
[----:B------:R-:W-:-:S13]  /*7890*/  ISETP.GE.OR P5, PT, R10, UR11, P6 ;  /* 0x0000000b0a007c0c */ /* 0x000fda000b7a6670 */
[C---:B------:R-:W-:Y:S01]  /*78a0*/  @!P5 IADD3 R4, P6, PT, R23.reuse, R20, RZ ;  /* 0x000000141704d210 */ /* 0x040fe20007fde0ff */
[----:B------:R-:W0:Y:S03]  /*78b0*/  @!P5 LDC.64 R24, c[0x0][0x3b0] ;  /* 0x0000ec00ff18db82 */ /* 0x000e260000000a00 */
[----:B------:R-:W-:Y:S02]  /*78c0*/  @!P5 LEA.HI.X.SX32 R5, R23, R21, 0x1, P6 ;  /* 0x000000151705d211 */ /* 0x000fe400030f0eff */
[----:B------:R-:W-:-:S04]  /*78d0*/  @!P5 LEA R8, P6, R4, UR14, 0x2 ;  /* 0x0000000e0408dc11 */ /* 0x000fc8000f8c10ff */
[----:B------:R-:W-:Y:S02]  /*78e0*/  @!P5 LEA.HI.X R9, R4, UR15, R5, 0x2, P6 ;  /* 0x0000000f0409dc11 */ /* 0x000fe4000b0f1405 */
[----:B------:R-:W-:-:S04]  /*78f0*/  LEA R4, P6, R6, UR14, 0x2 ;  /* 0x0000000e06047c11 */ /* 0x000fc8000f8c10ff */
[----:B------:R-:W-:Y:S01]  /*7900*/  LEA.HI.X R5, R6, UR15, R7, 0x2, P6 ;  /* 0x0000000f06057c11 */ /* 0x000fe2000b0f1407 */
[----:B------:R-:W0:Y:S01]  /*7910*/  @!P5 LDG.E R9, desc[UR8][R8.64] ;  /* 0x000000080809d981 */ /* 0x000e22000c1e1900 */
[----:B------:R-:W-:-:S03]  /*7920*/  LOP3.LUT P6, RZ, R26, 0x200, RZ, 0xc0, !PT ;  /* 0x000002001aff7812 */ /* 0x000fc600078cc0ff */
[----:B------:R-:W2:Y:S01]  /*7930*/  @!P5 LDG.E R6, desc[UR8][R4.64+0x40] ;  /* 0x000040080406d981 */ /* 0x000ea2000c1e1900 */
[----:B0-----:R-:W-:-:S04]  /*7940*/  @!P5 FMUL R7, R9, R24 ;  /* 0x000000180907d220 */ /* 0x001fc80000400000 */
[----:B--2---:R-:W-:-:S05]  /*7950*/  @!P5 FFMA R11, R6, R25, R7 ;  /* 0x00000019060bd223 */ /* 0x004fca0000000007 */
[----:B------:R0:W-:Y:S01]  /*7960*/  @!P5 STG.E desc[UR8][R4.64+0x40], R11 ;  /* 0x0000400b0400d986 */ /* 0x0001e2000c101908 */
[----:B------:R-:W-:Y:S01]  /*7970*/  ISETP.GE.OR P5, PT, R10, UR11, P6 ;  /* 0x0000000b0a007c0c */ /* 0x000fe2000b7a6670 */
[----:B------:R-:W-:-:S12]  /*7980*/  IMAD.WIDE R6, R23, 0x4, R18 ;  /* 0x0000000417067825 */ /* 0x000fd800078e0212 */
[----:B------:R-:W2:Y:S01]  /*7990*/  @!P5 LDG.E R23, desc[UR8][R6.64+0x4] ;  /* 0x000004080617d981 */ /* 0x000ea2000c1e1900 */
[----:B------:R-:W2:Y:S03]  /*79a0*/  @!P5 LDC.64 R24, c[0x0][0x3b0] ;  /* 0x0000ec00ff18db82 */ /* 0x000ea60000000a00 */
[----:B------:R-:W3:Y:S01]  /*79b0*/  @!P5 LDG.E R22, desc[UR8][R4.64+0x44] ;  /* 0x000044080416d981 */ /* 0x000ee2000c1e1900 */
[----:B--2---:R-:W-:-:S04]  /*79c0*/  @!P5 FMUL R23, R23, R24 ;  /* 0x000000181717d220 */ /* 0x004fc80000400000 */
[----:B---3--:R-:W-:-:S05]  /*79d0*/  @!P5 FFMA R23, R22, R25, R23 ;  /* 0x000000191617d223 */ /* 0x008fca0000000017 */
[----:B------:R1:W-:Y:S01]  /*79e0*/  @!P5 STG.E desc[UR8][R4.64+0x44], R23 ;  /* 0x000044170400d986 */ /* 0x0003e2000c101908 */
[----:B------:R-:W-:-:S04]  /*79f0*/  LOP3.LUT P5, RZ, R26, 0x100, RZ, 0xc0, !PT ;  /* 0x000001001aff7812 */ /* 0x000fc800078ac0ff */
[----:B------:R-:W-:-:S13]  /*7a00*/  ISETP.GE.OR P5, PT, R10, UR11, P5 ;  /* 0x0000000b0a007c0c */ /* 0x000fda000afa6670 */
        /* <DEDUP_REMOVED lines=8> */
[----:B0-----:R-:W3:Y:S01]  /*7a90*/  @!P5 LDG.E R11, desc[UR8][R6.64+0xc] ;  /* 0x00000c08060bd981 */ /* 0x001ee2000c1e1900 */
[----:B-1----:R-:W3:Y:S03]  /*7aa0*/  @!P5 LDC.64 R22, c[0x0][0x3b0] ;  /* 0x0000ec00ff16db82 */ /* 0x002ee60000000a00 */
[----:B------:R-:W4:Y:S01]  /*7ab0*/  @!P5 LDG.E R8, desc[UR8][R4.64+0x4c] ;  /* 0x00004c080408d981 */ /* 0x000f22000c1e1900 */
[----:B------:R-:W-:Y:S01]  /*7ac0*/  LOP3.LUT P6, RZ, R26, 0x40, RZ, 0xc0, !PT ;  /* 0x000000401aff7812 */ /* 0x000fe200078cc0ff */
[----:B---3--:R-:W-:-:S04]  /*7ad0*/  @!P5 FMUL R11, R11, R22 ;  /* 0x000000160b0bd220 */ /* 0x008fc80000400000 */
[----:B----4-:R-:W-:-:S05]  /*7ae0*/  @!P5 FFMA R11, R8, R23, R11 ;  /* 0x00000017080bd223 */ /* 0x010fca000000000b */
[----:B------:R0:W-:Y:S01]  /*7af0*/  @!P5 STG.E desc[UR8][R4.64+0x4c], R11 ;  /* 0x00004c0b0400d986 */ /* 0x0001e2000c101908 */
[----:B------:R-:W-:-:S13]  /*7b00*/  ISETP.GE.OR P5, PT, R10, UR11, P6 ;  /* 0x0000000b0a007c0c */ /* 0x000fda000b7a6670 */
[----:B------:R-:W3:Y:S01]  /*7b10*/  @!P5 LDG.E R23, desc[UR8][R6.64+0x10] ;  /* 0x000010080617d981 */ /* 0x000ee2000c1e1900 */
[----:B------:R-:W3:Y:S03]  /*7b20*/  @!P5 LDC.64 R24, c[0x0][0x3b0] ;  /* 0x0000ec00ff18db82 */ /* 0x000ee60000000a00 */
[----:B------:R-:W4:Y:S01]  /*7b30*/  @!P5 LDG.E R8, desc[UR8][R4.64+0x50] ;  /* 0x000050080408d981 */ /* 0x000f22000c1e1900 */
[----:B---3--:R-:W-:-:S04]  /*7b40*/  @!P5 FMUL R23, R23, R24 ;  /* 0x000000181717d220 */ /* 0x008fc80000400000 */
[----:B----4-:R-:W-:-:S05]  /*7b50*/  @!P5 FFMA R23, R8, R25, R23 ;  /* 0x000000190817d223 */ /* 0x010fca0000000017 */
[----:B------:R1:W-:Y:S01]  /*7b60*/  @!P5 STG.E desc[UR8][R4.64+0x50], R23 ;  /* 0x000050170400d986 */ /* 0x0003e2000c101908 */
[----:B------:R-:W-:-:S04]  /*7b70*/  LOP3.LUT P5, RZ, R26, 0x20, RZ, 0xc0, !PT ;  /* 0x000000201aff7812 */ /* 0x000fc800078ac0ff */
[----:B------:R-:W-:-:S13]  /*7b80*/  ISETP.GE.OR P5, PT, R10, UR11, P5 ;  /* 0x0000000b0a007c0c */ /* 0x000fda000afa6670 */
[----:B--2---:R-:W2:Y:S01]  /*7b90*/  @!P5 LDG.E R9, desc[UR8][R6.64+0x14] ;  /* 0x000014080609d981 */ /* 0x004ea2000c1e1900 */
        /* <DEDUP_REMOVED lines=45> */
[----:B------:R-:W-:-:S13]  /*7e70*/  ISETP.GE.OR P5, PT, R10, UR11, P0 ;  /* 0x0000000b0a007c0c */ /* 0x000fda00087a6670 */
[----:B--2---:R-:W2:Y:S01]  /*7e80*/  @!P5 LDG.E R9, desc[UR8][R6.64+0x2c] ;  /* 0x00002c080609d981 */ /* 0x004ea2000c1e1900 */
[----:B------:R-:W2:Y:S03]  /*7e90*/  @!P5 LDC.64 R24, c[0x0][0x3b0] ;  /* 0x0000ec00ff18db82 */ /* 0x000ea60000000a00 */
[----:B------:R-:W3:Y:S01]  /*7ea0*/  @!P5 LDG.E R8, desc[UR8][R4.64+0x6c] ;  /* 0x00006c080408d981 */ /* 0x000ee2000c1e1900 */
[----:B--2---:R-:W-:-:S04]  /*7eb0*/  @!P5 FMUL R9, R9, R24 ;  /* 0x000000180909d220 */ /* 0x004fc80000400000 */
[----:B---3--:R-:W-:-:S05]  /*7ec0*/  @!P5 FFMA R9, R8, R25, R9 ;  /* 0x000000190809d223 */ /* 0x008fca0000000009 */
[----:B------:R2:W-:Y:S01]  /*7ed0*/  @!P5 STG.E desc[UR8][R4.64+0x6c], R9 ;  /* 0x00006c090400d986 */ /* 0x0005e2000c101908 */
[----:B------:R-:W-:-:S13]  /*7ee0*/  ISETP.GE.OR P5, PT, R10, UR11, P1 ;  /* 0x0000000b0a007c0c */ /* 0x000fda0008fa6670 */
[----:B0-----:R-:W3:Y:S01]  /*7ef0*/  @!P5 LDG.E R11, desc[UR8][R6.64+0x30] ;  /* 0x00003008060bd981 */ /* 0x001ee2000c1e1900 */
[----:B-1----:R-:W3:Y:S03]  /*7f00*/  @!P5 LDC.64 R22, c[0x0][0x3b0] ;  /* 0x0000ec00ff16db82 */ /* 0x002ee60000000a00 */
[----:B------:R-:W4:Y:S01]  /*7f10*/  @!P5 LDG.E R8, desc[UR8][R4.64+0x70] ;  /* 0x000070080408d981 */ /* 0x000f22000c1e1900 */
        /* <DEDUP_REMOVED lines=21> */
[----:B------:R-:W-:-:S04]  /*8070*/  UIADD3 UR4, UPT, UPT, UR4, 0x1, URZ ;  /* 0x0000000104047890 */ /* 0x000fc8000fffe0ff */
[----:B------:R-:W-:Y:S01]  /*8080*/  UISETP.NE.AND UP0, UPT, UR4, 0x10, UPT ;  /* 0x000000100400788c */ /* 0x000fe2000bf05270 */
[----:B---3--:R-:W-:-:S04]  /*8090*/  @!P5 FMUL R11, R11, R22 ;  /* 0x000000160b0bd220 */ /* 0x008fc80000400000 */
[----:B----4-:R-:W-:-:S05]  /*80a0*/  @!P5 FFMA R11, R8, R23, R11 ;  /* 0x00000017080bd223 */ /* 0x010fca000000000b */
[----:B------:R2:W-:Y:S01]  /*80b0*/  @!P5 STG.E desc[UR8][R4.64+0x7c], R11 ;  /* 0x00007c0b0400d986 */ /* 0x0005e2000c101908 */
[----:B------:R-:W-:Y:S05]  /*80c0*/  BRA.U UP0, `(.L_x_72) ;  /* 0xfffffff500d47547 */ /* 0x000fea000b83ffff */
[----:B--2---:R-:W2:Y:S01]  /*80d0*/  LDL.128 R4, [R16+0x40] ;  /* 0x0000400010047983 */ /* 0x004ea20000100c00 */
[----:B------:R-:W0:Y:S03]  /*80e0*/  LDCU UR10, c[0x0][0x39c] ;  /* 0x00007380ff0a77ac */ /* 0x000e260008000800 */
[----:B------:R-:W3:Y:S01]  /*80f0*/  LDL.128 R8, [R16+0x50] ;  /* 0x0000500010087983 */ /* 0x000ee20000100c00 */
[----:B------:R-:W-:Y:S01]  /*8100*/  SHF.R.U32.HI R23, RZ, 0x1, R17 ;  /* 0x00000001ff177819 */ /* 0x000fe20000011611 */
[----:B------:R-:W-:Y:S01]  /*8110*/  UMOV UR4, URZ ;  /* 0x000000ff00047c82 */ /* 0x000fe20008000000 */
[----:B------:R-:W-:Y:S01]  /*8120*/  LOP3.LUT R26, R26, 0xfffffdff, RZ, 0xc0, !PT ;  /* 0xfffffdff1a1a7812 */ /* 0x000fe200078ec0ff */
[----:B------:R-:W1:Y:S01]  /*8130*/  S2R R19, SR_LANEID ;  /* 0x0000000000137919 */ /* 0x000e620000000000 */
[----:B------:R-:W4:Y:S01]  /*8140*/  LDCU UR11, c[0x0][0x398] ;  /* 0x00007300ff0b77ac */ /* 0x000f220008000800 */
[----:B------:R-:W1:Y:S01]  /*8150*/  LDCU.64 UR16, c[0x0][0x3b0] ;  /* 0x00007600ff1077ac */ /* 0x000e620008000a00 */
        /* <DEDUP_REMOVED lines=47> */
.L_x_75:
[----:B------:R-:W1:Y:S01]  /*8450*/  LDC R17, c[0x0][0x3ac] ;  /* 0x0000eb00ff117b82 */ /* 0x000e620000000800 */
[----:B0-----:R-:W-:Y:S02]  /*8460*/  VIADD R8, R15, UR4 ;  /* 0x000000040f087c36 */ /* 0x001fe40008000000 */
[----:B------:R-:W-:Y:S02]  /*8470*/  IMAD.MOV.U32 R7, RZ, RZ, R13 ;  /* 0x000000ffff077224 */ /* 0x000fe400078e000d */
[----:B-1----:R-:W-:Y:S02]  /*8480*/  IMAD R5, R8, R17, RZ ;  /* 0x0000001108057224 */ /* 0x002fe400078e02ff */
        /* <DEDUP_REMOVED lines=34> */
[----:B------:R-:W3:Y:S03]  /*86b0*/  @!P6 LDC.64 R20, c[0x0][0x3b0] ;  /* 0x0000ec00ff14eb82 */ /* 0x000ee60000000a00 */
[----:B------:R-:W4:Y:S01]  /*86c0*/  @!P6 LDG.E R10, desc[UR8][R4.64+0x8c] ;  /* 0x00008c08040ae981 */ /* 0x000f22000c1e1900 */
[----:B---3--:R-:W-:-:S04]  /*86d0*/  @!P6 FMUL R9, R9, R20 ;  /* 0x000000140909e220 */ /* 0x008fc80000400000 */
[----:B----4-:R-:W-:-:S05]  /*86e0*/  @!P6 FFMA R9, R10, R21, R9 ;  /* 0x000000150a09e223 */ /* 0x010fca0000000009 */
[----:B------:R0:W-:Y:S01]  /*86f0*/  @!P6 STG.E desc[UR8][R4.64+0x8c], R9 ;  /* 0x00008c090400e986 */ /* 0x0001e2000c101908 */
[----:B------:R-:W-:-:S04]  /*8700*/  LOP3.LUT P6, RZ, R26, 0x20, RZ, 0xc0, !PT ;  /* 0x000000201aff7812 */ /* 0x000fc800078cc0ff */
[----:B------:R-:W-:-:S13]  /*8710*/  ISETP.GE.OR P6, PT, R8, UR11, P6 ;  /* 0x0000000b08007c0c */ /* 0x000fda000b7c6670 */
[----:B-1----:R-:W3:Y:S01]  /*8720*/  @!P6 LDG.E R11, desc[UR8][R6.64+0x90] ;  /* 0x00009008060be981 */ /* 0x002ee2000c1e1900 */
[----:B--2---:R-:W3:Y:S03]  /*8730*/  @!P6 LDC.64 R18, c[0x0][0x3b0] ;  /* 0x0000ec00ff12eb82 */ /* 0x004ee60000000a00 */
[----:B------:R-:W2:Y:S01]  /*8740*/  @!P6 LDG.E R10, desc[UR8][R4.64+0x90] ;  /* 0x00009008040ae981 */ /* 0x000ea2000c1e1900 */
[----:B---3--:R-:W-:-:S04]  /*8750*/  @!P6 FMUL R11, R11, R18 ;  /* 0x000000120b0be220 */ /* 0x008fc80000400000 */
[----:B--2---:R-:W-:-:S05]  /*8760*/  @!P6 FFMA R11, R10, R19, R11 ;  /* 0x000000130a0be223 */ /* 0x004fca000000000b */
        /* <DEDUP_REMOVED lines=41> */
[----:B------:R-:W-:-:S13]  /*8a00*/  ISETP.GE.OR P6, PT, R8, UR11, P0 ;  /* 0x0000000b08007c0c */ /* 0x000fda00087c6670 */
[----:B-1----:R-:W3:Y:S01]  /*8a10*/  @!P6 LDG.E R11, desc[UR8][R6.64+0xa8] ;  /* 0x0000a808060be981 */ /* 0x002ee2000c1e1900 */
[----:B--2---:R-:W3:Y:S03]  /*8a20*/  @!P6 LDC.64 R18, c[0x0][0x3b0] ;  /* 0x0000ec00ff12eb82 */ /* 0x004ee60000000a00 */
[----:B------:R-:W2:Y:S01]  /*8a30*/  @!P6 LDG.E R10, desc[UR8][R4.64+0xa8] ;  /* 0x0000a808040ae981 */ /* 0x000ea2000c1e1900 */
[----:B---3--:R-:W-:-:S04]  /*8a40*/  @!P6 FMUL R11, R11, R18 ;  /* 0x000000120b0be220 */ /* 0x008fc80000400000 */
[----:B--2---:R-:W-:-:S05]  /*8a50*/  @!P6 FFMA R11, R10, R19, R11 ;  /* 0x000000130a0be223 */ /* 0x004fca000000000b */
[----:B------:R1:W-:Y:S01]  /*8a60*/  @!P6 STG.E desc[UR8][R4.64+0xa8], R11 ;  /* 0x0000a80b0400e986 */ /* 0x0003e2000c101908 */
[----:B------:R-:W-:-:S13]  /*8a70*/  ISETP.GE.OR P6, PT, R8, UR11, P1 ;  /* 0x0000000b08007c0c */ /* 0x000fda0008fc6670 */
[----:B------:R-:W2:Y:S01]  /*8a80*/  @!P6 LDG.E R19, desc[UR8][R6.64+0xac] ;  /* 0x0000ac080613e981 */ /* 0x000ea2000c1e1900 */
[----:B------:R-:W2:Y:S03]  /*8a90*/  @!P6 LDC.64 R20, c[0x0][0x3b0] ;  /* 0x0000ec00ff14eb82 */ /* 0x000ea60000000a00 */
[----:B------:R-:W3:Y:S01]  /*8aa0*/  @!P6 LDG.E R10, desc[UR8][R4.64+0xac] ;  /* 0x0000ac08040ae981 */ /* 0x000ee2000c1e1900 */
[----:B--2---:R-:W-:-:S04]  /*8ab0*/  @!P6 FMUL R19, R19, R20 ;  /* 0x000000141313e220 */ /* 0x004fc80000400000 */
[----:B---3--:R-:W-:-:S05]  /*8ac0*/  @!P6 FFMA R19, R10, R21, R19 ;  /* 0x000000150a13e223 */ /* 0x008fca0000000013 */
[----:B------:R2:W-:Y:S01]  /*8ad0*/  @!P6 STG.E desc[UR8][R4.64+0xac], R19 ;  /* 0x0000ac130400e986 */ /* 0x0005e2000c101908 */
        /* <DEDUP_REMOVED lines=18> */
[----:B------:R-:W-:Y:S01]  /*8c00*/  UIADD3 UR4, UPT, UPT, UR4, 0x1, URZ ;  /* 0x0000000104047890 */ /* 0x000fe2000fffe0ff */
[----:B------:R-:W-:Y:S03]  /*8c10*/  BSSY.RECONVERGENT B0, `(.L_x_73) ;  /* 0x000000c000007945 */ /* 0x000fe60003800200 */
[----:B------:R-:W-:Y:S01]  /*8c20*/  UISETP.NE.AND UP0, UPT, UR4, 0x10, UPT ;  /* 0x000000100400788c */ /* 0x000fe2000bf05270 */
[----:B--2---:R-:W-:-:S04]  /*8c30*/  @!P6 FMUL R19, R19, R20 ;  /* 0x000000141313e220 */ /* 0x004fc80000400000 */
[----:B---3--:R-:W-:-:S05]  /*8c40*/  @!P6 FFMA R19, R10, R21, R19 ;  /* 0x000000150a13e223 */ /* 0x008fca0000000013 */
[----:B------:R0:W-:Y:S01]  /*8c50*/  @!P6 STG.E desc[UR8][R4.64+0xb8], R19 ;  /* 0x0000b8130400e986 */ /* 0x0001e2000c101908 */
[----:B------:R-:W-:-:S13]  /*8c60*/  ISETP.GE.OR P6, PT, R8, UR11, P5 ;  /* 0x0000000b08007c0c */ /* 0x000fda000afc6670 */
[----:B0-----:R-:W-:Y:S05]  /*8c70*/  @P6 BRA `(.L_x_74) ;  /* 0x0000000000146947 */ /* 0x001fea0003800000 */
[----:B------:R-:W2:Y:S04]  /*8c80*/  LDG.E R6, desc[UR8][R6.64+0xbc] ;  /* 0x0000bc0806067981 */ /* 0x000ea8000c1e1900 */
[----:B------:R-:W3:Y:S01]  /*8c90*/  LDG.E R8, desc[UR8][R4.64+0xbc] ;  /* 0x0000bc0804087981 */ /* 0x000ee2000c1e1900 */
[----:B--2---:R-:W-:-:S04]  /*8ca0*/  FMUL R9, R6, UR16 ;  /* 0x0000001006097c20 */ /* 0x004fc80008400000 */
[----:B---3--:R-:W-:-:S05]  /*8cb0*/  FFMA R9, R8, UR17, R9 ;  /* 0x0000001108097c23 */ /* 0x008fca0008000009 */
[----:B------:R0:W-:Y:S02]  /*8cc0*/  STG.E desc[UR8][R4.64+0xbc], R9 ;  /* 0x0000bc0904007986 */ /* 0x0001e4000c101908 */
.L_x_74:
[----:B------:R-:W-:Y:S05]  /*8cd0*/  BSYNC.RECONVERGENT B0 ;  /* 0x0000000000007941 */ /* 0x000fea0003800200 */
.L_x_73:
[----:B------:R-:W-:Y:S05]  /*8ce0*/  BRA.U UP0, `(.L_x_75) ;  /* 0xfffffff500d87547 */ /* 0x000fea000b83ffff */
[----:B0-----:R-:W2:Y:S01]  /*8cf0*/  LDL.128 R4, [R16+0x60] ;  /* 0x0000600010047983 */ /* 0x001ea20000100c00 */
[----:B------:R-:W0:Y:S03]  /*8d00*/  LDCU UR10, c[0x0][0x39c] ;  /* 0x00007380ff0a77ac */ /* 0x000e260008000800 */
[----:B------:R1:W3:Y:S01]  /*8d10*/  LDL.128 R8, [R16+0x70] ;  /* 0x0000700010087983 */ /* 0x0002e20000100c00 */
[----:B------:R-:W-:Y:S01]  /*8d20*/  SHF.R.U32.HI R23, RZ, 0x1, R17 ;  /* 0x00000001ff177819 */ /* 0x000fe20000011611 */
[----:B------:R-:W-:Y:S01]  /*8d30*/  UMOV UR4, URZ ;  /* 0x000000ff00047c82 */ /* 0x000fe20008000000 */
[----:B------:R-:W-:Y:S01]  /*8d40*/  LOP3.LUT R26, R26, 0xfffffdff, RZ, 0xc0, !PT ;  /* 0xfffffdff1a1a7812 */ /* 0x000fe200078ec0ff */
[----:B------:R-:W4:Y:S01]  /*8d50*/  S2R R19, SR_LANEID ;  /* 0x0000000000137919 */ /* 0x000f220000000000 */
[----:B------:R-:W1:Y:S01]  /*8d60*/  LDCU UR11, c[0x0][0x398] ;  /* 0x00007300ff0b77ac */ /* 0x000e620008000800 */
        /* <DEDUP_REMOVED lines=10> */
[----:B----4-:R-:W-:Y:S02]  /*8e10*/  LOP3.LUT R18, R19, 0x3, RZ, 0xc0, !PT ;  /* 0x0000000313127812 */ /* 0x010fe400078ec0ff */
[----:B------:R-:W-:Y:S01]  /*8e20*/  SHF.R.U32.HI R17, RZ, 0x2, R19 ;  /* 0x00000002ff117819 */ /* 0x000fe20000011613 */
[----:B------:R-:W-:-:S04]  /*8e30*/  IMAD.MOV.U32 R19, RZ, RZ, RZ ;  /* 0x000000ffff137224 */ /* 0x000fc800078e00ff */
[----:B------:R-:W-:-:S03]  /*8e40*/  IMAD.WIDE.U32 R18, R23, R17, R18 ;  /* 0x0000001117127225 */ /* 0x000fc600078e0012 */
[----:B------:R-:W-:-:S04]  /*8e50*/  LEA R20, P0, R18, R12, 0x3 ;  /* 0x0000000c12147211 */ /* 0x000fc800078018ff */
[----:B------:R-:W-:Y:S02]  /*8e60*/  LEA.HI.X R21, R18, R13, R19, 0x3, P0 ;  /* 0x0000000d12157211 */ /* 0x000fe400000f1c13 */
[----:B------:R-:W-:Y:S01]  /*8e70*/  ISETP.GE.AND P0, PT, R75, UR10, PT ;  /* 0x0000000a4b007c0c */ /* 0x000fe2000bf06270 */
[----:B-1----:R-:W-:-:S12]  /*8e80*/  IMAD.WIDE.U32 R16, R23, 0x40, R20 ;  /* 0x0000004017107825 */ /* 0x002fd800078e0014 */
        /* <DEDUP_REMOVED lines=29> */
[----:B------:R0:W-:Y:S02]  /*9060*/  STG.E.64 desc[UR8][R16.64+0xe0], R10 ;  /* 0x0000e00a10007986 */ /* 0x0001e4000c101b08 */
.L_x_78:
        /* <DEDUP_REMOVED lines=136> */
.L_x_77:
[----:B------:R-:W-:Y:S05]  /*98f0*/  BSYNC.RECONVERGENT B0 ;  /* 0x0000000000007941 */ /* 0x000fea0003800200 */
.L_x_76:
[----:B------:R-:W-:Y:S05]  /*9900*/  BRA.U UP0, `(.L_x_78) ;  /* 0xfffffff500d87547 */ /* 0x000fea000b83ffff */
[----:B------:R-:W-:-:S05]  /*9910*/  VIADD R14, R14, 0x1 ;  /* 0x000000010e0e7836 */ /* 0x000fca0000000000 */
[----:B------:R-:W-:-:S13]  /*9920*/  ISETP.NE.AND P0, PT, R14, 0x4, PT ;  /* 0x000000040e00780c */ /* 0x000fda0003f05270 */
[----:B------:R-:W-:Y:S05]  /*9930*/  @!P0 EXIT ;  /* 0x000000000000894d */ /* 0x000fea0003800000 */
[----:B------:R-:W-:Y:S05]  /*9940*/  BRA `(.L_x_79) ;  /* 0xffffffcc00187947 */ /* 0x000fea000383ffff */
.L_x_30:
[----:B------:R-:W0:Y:S01]  /*9950*/  S2R R2, SR_LANEID ;  /* 0x0000000000027919 */ /* 0x000e220000000000 */
[----:B------:R-:W1:Y:S01]  /*9960*/  LDC R136, c[0x0][0x3ac] ;  /* 0x0000eb00ff887b82 */ /* 0x000e620000000800 */
[----:B------:R-:W-:Y:S07]  /*9970*/  WARPSYNC.ALL ;  /* 0x0000000000007948 */ /* 0x000fee0003800000 */
[----:B------:R-:W4:Y:S01]  /*9980*/  LDC.64 R132, c[0x0][0x390] ;  /* 0x0000e400ff847b82 */ /* 0x000f220000000a00 */
[----:B-1----:R-:W-:Y:S01]  /*9990*/  IMAD R135, R3, R136, RZ ;  /* 0x0000008803877224 */ /* 0x002fe200078e02ff */
[----:B------:R-:W-:Y:S01]  /*99a0*/  SHF.R.U32.HI R137, RZ, 0x1, R136 ;  /* 0x00000001ff897819 */ /* 0x000fe20000011688 */
[----:B------:R-:W-:-:S02]  /*99b0*/  IMAD.MOV.U32 R3, RZ, RZ, RZ ;  /* 0x000000ffff037224 */ /* 0x000fc400078e00ff */
[--C-:B------:R-:W-:Y:S01]  /*99c0*/  IMAD R141, R136, 0x20, R135.reuse ;  /* 0x00000020888d7824 */ /* 0x100fe200078e0287 */
[----:B------:R-:W-:Y:S01]  /*99d0*/  IADD3 R151, P0, PT, R0, R135, RZ ;  /* 0x0000008700977210 */ /* 0x000fe20007f1e0ff */
[----:B------:R-:W-:Y:S01]  /*99e0*/  IMAD R139, R136, 0x10, R135 ;  /* 0x00000010888b7824 */ /* 0x000fe200078e0287 */
[----:B0-----:R-:W-:Y:S02]  /*99f0*/  SHF.R.U32.HI R134, RZ, 0x2, R2 ;  /* 0x00000002ff867819 */ /* 0x001fe40000011602 */
[----:B------:R-:W-:Y:S02]  /*9a00*/  LOP3.LUT R2, R2, 0x3, RZ, 0xc0, !PT ;  /* 0x0000000302027812 */ /* 0x000fe400078ec0ff */
[C---:B------:R-:W-:Y:S02]  /*9a10*/  IADD3 R149, P1, PT, R0.reuse, R139, RZ ;  /* 0x0000008b00957210 */ /* 0x040fe40007f3e0ff */
[----:B------:R-:W-:Y:S01]  /*9a20*/  IADD3 R147, P2, PT, R0, R141, RZ ;  /* 0x0000008d00937210 */ /* 0x000fe20007f5e0ff */
[----:B------:R-:W-:Y:S01]  /*9a30*/  IMAD.WIDE.U32 R2, R137, R134, R2 ;  /* 0x0000008689027225 */ /* 0x000fe200078e0002 */
[----:B------:R-:W-:-:S02]  /*9a40*/  LEA.HI.X.SX32 R134, R135, RZ, 0x1, P0 ;  /* 0x000000ff87867211 */ /* 0x000fc400000f0eff */
[----:B----4-:R-:W-:Y:S01]  /*9a50*/  LEA R143, P0, R151, R132, 0x2 ;  /* 0x00000084978f7211 */ /* 0x010fe200078010ff */
[----:B------:R-:W-:Y:S01]  /*9a60*/  IMAD R135, R136, 0x10, R141 ;  /* 0x0000001088877824 */ /* 0x000fe200078e028d */
[----:B------:R-:W-:Y:S02]  /*9a70*/  LEA.HI.X.SX32 R138, R139, RZ, 0x1, P1 ;  /* 0x000000ff8b8a7211 */ /* 0x000fe400008f0eff */
[----:B------:R-:W-:Y:S02]  /*9a80*/  LEA.HI.X R151, R151, R133, R134, 0x2, P0 ;  /* 0x0000008597977211 */ /* 0x000fe400000f1486 */
[----:B------:R-:W-:Y:S02]  /*9a90*/  IADD3 R0, P3, PT, R0, R135, RZ ;  /* 0x0000008700007210 */ /* 0x000fe40007f7e0ff */
[----:B------:R-:W-:Y:S02]  /*9aa0*/  LEA R134, P0, R2, R143, 0x3 ;  /* 0x0000008f02867211 */ /* 0x000fe400078018ff */
[----:B------:R-:W-:-:S02]  /*9ab0*/  LEA.HI.X.SX32 R136, R141, RZ, 0x1, P2 ;  /* 0x000000ff8d887211 */ /* 0x000fc400010f0eff */
[----:B------:R-:W-:Y:S02]  /*9ac0*/  LEA.HI.X.SX32 R145, R135, RZ, 0x1, P3 ;  /* 0x000000ff87917211 */ /* 0x000fe400018f0eff */
[-C--:B------:R-:W-:Y:S02]  /*9ad0*/  LEA R139, P1, R149, R132.reuse, 0x2 ;  /* 0x00000084958b7211 */ /* 0x080fe400078210ff */
[-C--:B------:R-:W-:Y:S02]  /*9ae0*/  LEA R141, P2, R147, R132.reuse, 0x2 ;  /* 0x00000084938d7211 */ /* 0x080fe400078410ff */
[----:B------:R-:W-:Y:S02]  /*9af0*/  LEA R143, P3, R0, R132, 0x2 ;  /* 0x00000084008f7211 */ /* 0x000fe400078610ff */
[----:B------:R-:W-:Y:S02]  /*9b00*/  LEA.HI.X R135, R2, R151, R3, 0x3, P0 ;  /* 0x0000009702877211 */ /* 0x000fe400000f1c03 */
[----:B------:R-:W-:-:S02]  /*9b10*/  LEA.HI.X R149, R149, R133, R138, 0x2, P1 ;  /* 0x0000008595957211 */ /* 0x000fc400008f148a */
[-C--:B------:R-:W-:Y:S01]  /*9b20*/  LEA.HI.X R147, R147, R133.reuse, R136, 0x2, P2 ;  /* 0x0000008593937211 */ /* 0x080fe200010f1488 */
[----:B------:R-:W-:Y:S01]  /*9b30*/  STG.E.64 desc[UR8][R134.64], R28 ;  /* 0x0000001c86007986 */ /* 0x000fe2000c101b08 */
[----:B------:R-:W-:Y:S01]  /*9b40*/  LEA.HI.X R145, R0, R133, R145, 0x2, P3 ;  /* 0x0000008500917211 */ /* 0x000fe200018f1491 */
[----:B------:R-:W-:Y:S01]  /*9b50*/  IMAD.WIDE.U32 R132, R137, 0x40, R134 ;  /* 0x0000004089847825 */ /* 0x000fe200078e0086 */
[C---:B------:R-:W-:Y:S02]  /*9b60*/  LEA R138, P0, R2.reuse, R139, 0x3 ;  /* 0x0000008b028a7211 */ /* 0x040fe400078018ff */
[C---:B------:R-:W-:Y:S02]  /*9b70*/  LEA R140, P1, R2.reuse, R141, 0x3 ;  /* 0x0000008d028c7211 */ /* 0x040fe400078218ff */
[----:B------:R-:W-:Y:S01]  /*9b80*/  STG.E.64 desc[UR8][R132.64], R30 ;  /* 0x0000001e84007986 */ /* 0x000fe2000c101b08 */
[C---:B------:R-:W-:Y:S02]  /*9b90*/  LEA R142, P2, R2.reuse, R143, 0x3 ;  /* 0x0000008f028e7211 */ /* 0x040fe400078418ff */
[C-C-:B------:R-:W-:Y:S01]  /*9ba0*/  LEA.HI.X R139, R2.reuse, R149, R3.reuse, 0x3, P0 ;  /* 0x00000095028b7211 */ /* 0x140fe200000f1c03 */
[----:B------:R3:W-:Y:S01]  /*9bb0*/  STG.E.64 desc[UR8][R134.64+0x20], R12 ;  /* 0x0000200c86007986 */ /* 0x0007e2000c101b08 */
[----:B------:R-:W-:-:S02]  /*9bc0*/  LEA.HI.X R141, R2, R147, R3, 0x3, P1 ;  /* 0x00000093028d7211 */ /* 0x000fc400008f1c03 */
[----:B------:R-:W-:Y:S01]  /*9bd0*/  LEA.HI.X R143, R2, R145, R3, 0x3, P2 ;  /* 0x00000091028f7211 */ /* 0x000fe200010f1c03 */
[----:B------:R0:W-:Y:S01]  /*9be0*/  STG.E.64 desc[UR8][R132.64+0x20], R14 ;  /* 0x0000200e84007986 */ /* 0x0001e2000c101b08 */
[----:B------:R-:W-:-:S03]  /*9bf0*/  IMAD.WIDE.U32 R2, R137, 0x40, R138 ;  /* 0x0000004089027825 */ /* 0x000fc600078e008a */
[----:B------:R-:W-:Y:S04]  /*9c00*/  STG.E.64 desc[UR8][R134.64+0x40], R48 ;  /* 0x0000403086007986 */ /* 0x000fe8000c101b08 */
[----:B------:R-:W-:Y:S01]  /*9c10*/  STG.E.64 desc[UR8][R132.64+0x40], R50 ;  /* 0x0000403284007986 */ /* 0x000fe2000c101b08 */
[----:B---3--:R-:W-:-:S03]  /*9c20*/  IMAD.WIDE.U32 R12, R137, 0x40, R140 ;  /* 0x00000040890c7825 */ /* 0x008fc600078e008c */
[----:B------:R-:W-:Y:S01]  /*9c30*/  STG.E.64 desc[UR8][R134.64+0x60], R44 ;  /* 0x0000602c86007986 */ /* 0x000fe2000c101b08 */
[----:B0-----:R-:W-:-:S03]  /*9c40*/  IMAD.WIDE.U32 R14, R137, 0x40, R142 ;  /* 0x00000040890e7825 */ /* 0x001fc600078e008e */
[----:B------:R-:W-:Y:S04]  /*9c50*/  STG.E.64 desc[UR8][R132.64+0x60], R46 ;  /* 0x0000602e84007986 */ /* 0x000fe8000c101b08 */
        /* <DEDUP_REMOVED lines=55> */
[----:B------:R-:W-:Y:S01]  /*9fd0*/  STG.E.64 desc[UR8][R14.64+0xe0], R54 ;  /* 0x0000e0360e007986 */ /* 0x000fe2000c101b08 */
[----:B--2---:R-:W-:Y:S05]  /*9fe0*/  EXIT ;  /* 0x000000000000794d */ /* 0x004fea0003800000 */
.L_x_80:
[----:B------:R-:W-:-:S00]  /*9ff0*/  BRA `(.L_x_80) ;  /* 0xfffffffc00fc7947 */ /* 0x000fc0000383ffff */
[----:B------:R-:W-:-:S00]  /*a000*/  NOP ;  /* 0x0000000000007918 */ /* 0x000fc00000000000 */
[----:B------:R-:W-:-:S00]  /*a010*/  NOP ;  /* 0x0000000000007918 */ /* 0x000fc00000000000 */
[----:B------:R-:W-:-:S00]  /*a020*/  NOP ;  /* 0x0000000000007918 */ /* 0x000fc00000000000 */
[----:B------:R-:W-:-:S00]  /*a030*/  NOP ;  /* 0x0000000000007918 */ /* 0x000fc00000000000 */
[----:B------:R-:W-:-:S00]  /*a040*/  NOP ;  /* 0x0000000000007918 */ /* 0x000fc00000000000 */
[----:B------:R-:W-:-:S00]  /*a050*/  NOP ;  /* 0x0000000000007918 */ /* 0x000fc00000000000 */
[----:B------:R-:W-:-:S00]  /*a060*/  NOP ;  /* 0x0000000000007918 */ /* 0x000fc00000000000 */
[----:B------:R-:W-:-:S00]  /*a070*/  NOP ;  /* 0x0000000000007918 */ /* 0x000fc00000000000 */
.L_x_81:


//--------------------- .nv.shared.wmma_bf16_pipeline_kernel --------------------------
	.section	.nv.shared.wmma_bf16_pipeline_kernel,"aw",@nobits
	.sectionflags	@""
	.align	16
	.zero		1024


//--------------------- .nv.shared.reserved.0     --------------------------
	.section	.nv.shared.reserved.0,"aw",@nobits
	.weak		__nv_reservedSMEM_offset_0_alias
	.size		__nv_reservedSMEM_offset_0_alias, 0, 64
	.other		__nv_reservedSMEM_offset_0_alias,@"STO_CUDA_RESERVED_SHARED STV_DEFAULT"
__nv_reservedSMEM_offset_0_alias:
	.zero		0
	.zero		64


//--------------------- .nv.constant0.wmma_bf16_pipeline_kernel --------------------------
	.section	.nv.constant0.wmma_bf16_pipeline_kernel,"a",@progbits
	.sectionflags	@""
	.align	4
.nv.constant0.wmma_bf16_pipeline_kernel:
	.zero		952


//--------------------- SYMBOLS --------------------------

	.type		.nv.reservedSmem.offset0,@object
	.size		.nv.reservedSmem.offset0,0x4
	.type		.nv.reservedSmem.cap,@object
	.size		.nv.reservedSmem.cap,0x4
